//
// Generated by NVIDIA NVVM Compiler
//
// Compiler Build ID: CL-36424714
// Cuda compilation tools, release 13.0, V13.0.88
// Based on NVVM 20.0.0
//

.version 9.0
.target sm_100
.address_size 64

	// .globl	_Z18encode_rows_kernelPiS_iii
.const .align 4 .b8 d_G[3100];

.visible .entry _Z18encode_rows_kernelPiS_iii(
	.param .u64 .ptr .align 1 _Z18encode_rows_kernelPiS_iii_param_0,
	.param .u64 .ptr .align 1 _Z18encode_rows_kernelPiS_iii_param_1,
	.param .u32 _Z18encode_rows_kernelPiS_iii_param_2,
	.param .u32 _Z18encode_rows_kernelPiS_iii_param_3,
	.param .u32 _Z18encode_rows_kernelPiS_iii_param_4
)
{
	.reg .pred 	%p<22>;
	.reg .b32 	%r<178>;
	.reg .b64 	%rd<62>;

	ld.param.u64 	%rd6, [_Z18encode_rows_kernelPiS_iii_param_0];
	ld.param.u64 	%rd7, [_Z18encode_rows_kernelPiS_iii_param_1];
	ld.param.u32 	%r71, [_Z18encode_rows_kernelPiS_iii_param_2];
	ld.param.u32 	%r72, [_Z18encode_rows_kernelPiS_iii_param_3];
	ld.param.u32 	%r73, [_Z18encode_rows_kernelPiS_iii_param_4];
	cvta.to.global.u64 	%rd1, %rd6;
	cvta.to.global.u64 	%rd2, %rd7;
	mov.u32 	%r1, %ctaid.y;
	mov.u32 	%r74, %ctaid.x;
	mov.u32 	%r75, %ntid.x;
	mov.u32 	%r76, %tid.x;
	mad.lo.s32 	%r2, %r74, %r75, %r76;
	setp.ge.s32 	%p1, %r1, %r73;
	setp.ge.s32 	%p2, %r2, %r72;
	or.pred  	%p3, %p2, %p1;
	@%p3 bra 	$L__BB0_27;
	setp.lt.s32 	%p4, %r71, 1;
	@%p4 bra 	$L__BB0_27;
	setp.lt.s32 	%p5, %r72, 1;
	mad.lo.s32 	%r77, %r72, %r1, %r2;
	mul.lo.s32 	%r3, %r77, %r72;
	mad.lo.s32 	%r78, %r71, %r1, %r2;
	mul.lo.s32 	%r4, %r78, %r71;
	@%p5 bra 	$L__BB0_16;
	and.b32  	%r5, %r72, 7;
	and.b32  	%r6, %r72, 3;
	and.b32  	%r7, %r72, 2147483640;
	and.b32  	%r8, %r72, 1;
	neg.s32 	%r9, %r7;
	shl.b32 	%r10, %r71, 3;
	shl.b32 	%r11, %r71, 1;
	mul.lo.s32 	%r12, %r71, 3;
	shl.b32 	%r13, %r71, 2;
	mul.lo.s32 	%r14, %r71, 5;
	mul.lo.s32 	%r15, %r71, 6;
	mul.lo.s32 	%r16, %r71, 7;
	mov.b32 	%r153, 0;
	mov.u64 	%rd57, d_G;
	mul.wide.u32 	%rd35, %r10, 4;
$L__BB0_4:
	setp.lt.u32 	%p14, %r72, 8;
	mov.b32 	%r168, 0;
	mov.u32 	%r173, %r168;
	@%p14 bra 	$L__BB0_7;
	add.s32 	%r161, %r71, %r153;
	add.s32 	%r160, %r11, %r153;
	add.s32 	%r159, %r12, %r153;
	add.s32 	%r158, %r13, %r153;
	add.s32 	%r157, %r14, %r153;
	add.s32 	%r156, %r15, %r153;
	add.s32 	%r155, %r16, %r153;
	mul.wide.u32 	%rd16, %r153, 4;
	add.s64 	%rd61, %rd57, %rd16;
	mov.b32 	%r173, 0;
	mov.u32 	%r154, %r3;
	mov.u32 	%r162, %r9;
$L__BB0_6:
	.pragma "nounroll";
	mul.wide.s32 	%rd18, %r154, 4;
	add.s64 	%rd19, %rd1, %rd18;
	ld.global.u32 	%r94, [%rd19];
	ld.const.u32 	%r95, [%rd61];
	mad.lo.s32 	%r96, %r95, %r94, %r173;
	ld.global.u32 	%r97, [%rd19+4];
	mul.wide.u32 	%rd20, %r161, 4;
	add.s64 	%rd22, %rd57, %rd20;
	ld.const.u32 	%r98, [%rd22];
	mad.lo.s32 	%r99, %r98, %r97, %r96;
	ld.global.u32 	%r100, [%rd19+8];
	mul.wide.u32 	%rd23, %r160, 4;
	add.s64 	%rd24, %rd57, %rd23;
	ld.const.u32 	%r101, [%rd24];
	mad.lo.s32 	%r102, %r101, %r100, %r99;
	ld.global.u32 	%r103, [%rd19+12];
	mul.wide.u32 	%rd25, %r159, 4;
	add.s64 	%rd26, %rd57, %rd25;
	ld.const.u32 	%r104, [%rd26];
	mad.lo.s32 	%r105, %r104, %r103, %r102;
	ld.global.u32 	%r106, [%rd19+16];
	mul.wide.u32 	%rd27, %r158, 4;
	add.s64 	%rd28, %rd57, %rd27;
	ld.const.u32 	%r107, [%rd28];
	mad.lo.s32 	%r108, %r107, %r106, %r105;
	ld.global.u32 	%r109, [%rd19+20];
	mul.wide.u32 	%rd29, %r157, 4;
	add.s64 	%rd30, %rd57, %rd29;
	ld.const.u32 	%r110, [%rd30];
	mad.lo.s32 	%r111, %r110, %r109, %r108;
	ld.global.u32 	%r112, [%rd19+24];
	mul.wide.u32 	%rd31, %r156, 4;
	add.s64 	%rd32, %rd57, %rd31;
	ld.const.u32 	%r113, [%rd32];
	mad.lo.s32 	%r114, %r113, %r112, %r111;
	ld.global.u32 	%r115, [%rd19+28];
	mul.wide.u32 	%rd33, %r155, 4;
	add.s64 	%rd34, %rd57, %rd33;
	ld.const.u32 	%r116, [%rd34];
	mad.lo.s32 	%r173, %r116, %r115, %r114;
	add.s32 	%r162, %r162, 8;
	add.s32 	%r161, %r161, %r10;
	add.s32 	%r160, %r160, %r10;
	add.s32 	%r159, %r159, %r10;
	add.s32 	%r158, %r158, %r10;
	add.s32 	%r157, %r157, %r10;
	add.s32 	%r156, %r156, %r10;
	add.s32 	%r155, %r155, %r10;
	add.s64 	%rd61, %rd61, %rd35;
	add.s32 	%r154, %r154, 8;
	setp.ne.s32 	%p15, %r162, 0;
	mov.u32 	%r168, %r7;
	@%p15 bra 	$L__BB0_6;
$L__BB0_7:
	setp.eq.s32 	%p16, %r5, 0;
	@%p16 bra 	$L__BB0_15;
	add.s32 	%r118, %r5, -1;
	setp.lt.u32 	%p17, %r118, 3;
	@%p17 bra 	$L__BB0_10;
	add.s32 	%r119, %r168, %r3;
	mul.wide.s32 	%rd36, %r119, 4;
	add.s64 	%rd37, %rd1, %rd36;
	ld.global.u32 	%r120, [%rd37];
	mad.lo.s32 	%r121, %r168, %r71, %r153;
	mul.wide.u32 	%rd38, %r121, 4;
	add.s64 	%rd40, %rd57, %rd38;
	ld.const.u32 	%r122, [%rd40];
	mad.lo.s32 	%r123, %r122, %r120, %r173;
	ld.global.u32 	%r124, [%rd37+4];
	add.s32 	%r125, %r121, %r71;
	mul.wide.u32 	%rd41, %r125, 4;
	add.s64 	%rd42, %rd57, %rd41;
	ld.const.u32 	%r126, [%rd42];
	mad.lo.s32 	%r127, %r126, %r124, %r123;
	ld.global.u32 	%r128, [%rd37+8];
	add.s32 	%r129, %r125, %r71;
	mul.wide.u32 	%rd43, %r129, 4;
	add.s64 	%rd44, %rd57, %rd43;
	ld.const.u32 	%r130, [%rd44];
	mad.lo.s32 	%r131, %r130, %r128, %r127;
	ld.global.u32 	%r132, [%rd37+12];
	add.s32 	%r133, %r129, %r71;
	mul.wide.u32 	%rd45, %r133, 4;
	add.s64 	%rd46, %rd57, %rd45;
	ld.const.u32 	%r134, [%rd46];
	mad.lo.s32 	%r173, %r134, %r132, %r131;
	add.s32 	%r168, %r168, 4;
$L__BB0_10:
	setp.eq.s32 	%p18, %r6, 0;
	@%p18 bra 	$L__BB0_15;
	setp.eq.s32 	%p19, %r6, 1;
	@%p19 bra 	$L__BB0_13;
	add.s32 	%r136, %r168, %r3;
	mul.wide.s32 	%rd47, %r136, 4;
	add.s64 	%rd48, %rd1, %rd47;
	ld.global.u32 	%r137, [%rd48];
	mad.lo.s32 	%r138, %r168, %r71, %r153;
	mul.wide.u32 	%rd49, %r138, 4;
	add.s64 	%rd51, %rd57, %rd49;
	ld.const.u32 	%r139, [%rd51];
	mad.lo.s32 	%r140, %r139, %r137, %r173;
	ld.global.u32 	%r141, [%rd48+4];
	add.s32 	%r142, %r138, %r71;
	mul.wide.u32 	%rd52, %r142, 4;
	add.s64 	%rd53, %rd57, %rd52;
	ld.const.u32 	%r143, [%rd53];
	mad.lo.s32 	%r173, %r143, %r141, %r140;
	add.s32 	%r168, %r168, 2;
$L__BB0_13:
	setp.eq.s32 	%p20, %r8, 0;
	@%p20 bra 	$L__BB0_15;
	add.s32 	%r144, %r168, %r3;
	mul.wide.s32 	%rd54, %r144, 4;
	add.s64 	%rd55, %rd1, %rd54;
	ld.global.u32 	%r145, [%rd55];
	mad.lo.s32 	%r146, %r168, %r71, %r153;
	mul.wide.u32 	%rd56, %r146, 4;
	add.s64 	%rd58, %rd57, %rd56;
	ld.const.u32 	%r147, [%rd58];
	mad.lo.s32 	%r173, %r147, %r145, %r173;
$L__BB0_15:
	shr.u32 	%r148, %r173, 31;
	add.s32 	%r149, %r173, %r148;
	and.b32  	%r150, %r149, -2;
	sub.s32 	%r151, %r173, %r150;
	add.s32 	%r152, %r153, %r4;
	mul.wide.s32 	%rd59, %r152, 4;
	add.s64 	%rd60, %rd2, %rd59;
	st.global.u32 	[%rd60], %r151;
	add.s32 	%r153, %r153, 1;
	setp.eq.s32 	%p21, %r153, %r71;
	@%p21 bra 	$L__BB0_27;
	bra.uni 	$L__BB0_4;
$L__BB0_16:
	and.b32  	%r61, %r71, 7;
	setp.lt.u32 	%p6, %r71, 8;
	mov.b32 	%r176, 0;
	@%p6 bra 	$L__BB0_19;
	and.b32  	%r176, %r71, 2147483640;
	mov.b32 	%r174, 0;
$L__BB0_18:
	.pragma "nounroll";
	add.s32 	%r81, %r174, %r4;
	mul.wide.s32 	%rd8, %r81, 4;
	add.s64 	%rd9, %rd2, %rd8;
	mov.b32 	%r82, 0;
	st.global.u32 	[%rd9], %r82;
	st.global.u32 	[%rd9+4], %r82;
	st.global.u32 	[%rd9+8], %r82;
	st.global.u32 	[%rd9+12], %r82;
	st.global.u32 	[%rd9+16], %r82;
	st.global.u32 	[%rd9+20], %r82;
	st.global.u32 	[%rd9+24], %r82;
	st.global.u32 	[%rd9+28], %r82;
	add.s32 	%r174, %r174, 8;
	setp.ne.s32 	%p7, %r174, %r176;
	@%p7 bra 	$L__BB0_18;
$L__BB0_19:
	setp.eq.s32 	%p8, %r61, 0;
	@%p8 bra 	$L__BB0_27;
	and.b32  	%r66, %r71, 3;
	setp.lt.u32 	%p9, %r61, 4;
	@%p9 bra 	$L__BB0_22;
	add.s32 	%r83, %r176, %r4;
	mul.wide.s32 	%rd10, %r83, 4;
	add.s64 	%rd11, %rd2, %rd10;
	mov.b32 	%r84, 0;
	st.global.u32 	[%rd11], %r84;
	st.global.u32 	[%rd11+4], %r84;
	st.global.u32 	[%rd11+8], %r84;
	st.global.u32 	[%rd11+12], %r84;
	add.s32 	%r176, %r176, 4;
$L__BB0_22:
	setp.eq.s32 	%p10, %r66, 0;
	@%p10 bra 	$L__BB0_27;
	setp.eq.s32 	%p11, %r66, 1;
	@%p11 bra 	$L__BB0_25;
	add.s32 	%r85, %r176, %r4;
	mul.wide.s32 	%rd12, %r85, 4;
	add.s64 	%rd13, %rd2, %rd12;
	mov.b32 	%r86, 0;
	st.global.u32 	[%rd13], %r86;
	st.global.u32 	[%rd13+4], %r86;
	add.s32 	%r176, %r176, 2;
$L__BB0_25:
	and.b32  	%r87, %r71, 1;
	setp.eq.b32 	%p12, %r87, 1;
	not.pred 	%p13, %p12;
	@%p13 bra 	$L__BB0_27;
	add.s32 	%r88, %r176, %r4;
	mul.wide.s32 	%rd14, %r88, 4;
	add.s64 	%rd15, %rd2, %rd14;
	mov.b32 	%r89, 0;
	st.global.u32 	[%rd15], %r89;
$L__BB0_27:
	ret;

}
	// .globl	_Z21encode_columns_kernelPiiii
.visible .entry _Z21encode_columns_kernelPiiii(
	.param .u64 .ptr .align 1 _Z21encode_columns_kernelPiiii_param_0,
	.param .u32 _Z21encode_columns_kernelPiiii_param_1,
	.param .u32 _Z21encode_columns_kernelPiiii_param_2,
	.param .u32 _Z21encode_columns_kernelPiiii_param_3
)
{
	.local .align 4 .b8 	__local_depot1[100];
	.reg .b64 	%SP;
	.reg .b64 	%SPL;
	.reg .pred 	%p<33>;
	.reg .b32 	%r<246>;
	.reg .b64 	%rd<126>;

	mov.u64 	%SPL, __local_depot1;
	ld.param.u64 	%rd10, [_Z21encode_columns_kernelPiiii_param_0];
	ld.param.u32 	%r67, [_Z21encode_columns_kernelPiiii_param_1];
	ld.param.u32 	%r243, [_Z21encode_columns_kernelPiiii_param_2];
	ld.param.u32 	%r69, [_Z21encode_columns_kernelPiiii_param_3];
	cvta.to.global.u64 	%rd1, %rd10;
	add.u64 	%rd2, %SPL, 0;
	mov.u32 	%r1, %ctaid.y;
	mov.u32 	%r70, %ctaid.x;
	mov.u32 	%r71, %ntid.x;
	mov.u32 	%r72, %tid.x;
	mad.lo.s32 	%r2, %r70, %r71, %r72;
	setp.ge.s32 	%p1, %r1, %r69;
	setp.ge.s32 	%p2, %r2, %r67;
	or.pred  	%p3, %p2, %p1;
	@%p3 bra 	$L__BB1_42;
	mul.lo.s32 	%r73, %r67, %r1;
	mul.lo.s32 	%r3, %r73, %r67;
	setp.lt.s32 	%p4, %r243, 1;
	@%p4 bra 	$L__BB1_14;
	add.s32 	%r4, %r3, %r2;
	and.b32  	%r5, %r243, 15;
	setp.lt.u32 	%p5, %r243, 16;
	mov.b32 	%r221, 0;
	@%p5 bra 	$L__BB1_5;
	and.b32  	%r221, %r243, 2147483632;
	mov.b32 	%r240, 0;
	mul.wide.s32 	%rd16, %r67, 4;
$L__BB1_4:
	.pragma "nounroll";
	mad.lo.s32 	%r76, %r240, %r67, %r4;
	mul.wide.s32 	%rd12, %r76, 4;
	add.s64 	%rd13, %rd1, %rd12;
	ld.global.u32 	%r77, [%rd13];
	mul.wide.u32 	%rd14, %r240, 4;
	add.s64 	%rd15, %rd2, %rd14;
	st.local.u32 	[%rd15], %r77;
	add.s64 	%rd17, %rd13, %rd16;
	ld.global.u32 	%r78, [%rd17];
	st.local.u32 	[%rd15+4], %r78;
	add.s64 	%rd18, %rd17, %rd16;
	ld.global.u32 	%r79, [%rd18];
	st.local.u32 	[%rd15+8], %r79;
	add.s64 	%rd19, %rd18, %rd16;
	ld.global.u32 	%r80, [%rd19];
	st.local.u32 	[%rd15+12], %r80;
	add.s64 	%rd20, %rd19, %rd16;
	ld.global.u32 	%r81, [%rd20];
	st.local.u32 	[%rd15+16], %r81;
	add.s64 	%rd21, %rd20, %rd16;
	ld.global.u32 	%r82, [%rd21];
	st.local.u32 	[%rd15+20], %r82;
	add.s64 	%rd22, %rd21, %rd16;
	ld.global.u32 	%r83, [%rd22];
	st.local.u32 	[%rd15+24], %r83;
	add.s64 	%rd23, %rd22, %rd16;
	ld.global.u32 	%r84, [%rd23];
	st.local.u32 	[%rd15+28], %r84;
	add.s64 	%rd24, %rd23, %rd16;
	ld.global.u32 	%r85, [%rd24];
	st.local.u32 	[%rd15+32], %r85;
	add.s64 	%rd25, %rd24, %rd16;
	ld.global.u32 	%r86, [%rd25];
	st.local.u32 	[%rd15+36], %r86;
	add.s64 	%rd26, %rd25, %rd16;
	ld.global.u32 	%r87, [%rd26];
	st.local.u32 	[%rd15+40], %r87;
	add.s64 	%rd27, %rd26, %rd16;
	ld.global.u32 	%r88, [%rd27];
	st.local.u32 	[%rd15+44], %r88;
	add.s64 	%rd28, %rd27, %rd16;
	ld.global.u32 	%r89, [%rd28];
	st.local.u32 	[%rd15+48], %r89;
	add.s64 	%rd29, %rd28, %rd16;
	ld.global.u32 	%r90, [%rd29];
	st.local.u32 	[%rd15+52], %r90;
	add.s64 	%rd30, %rd29, %rd16;
	ld.global.u32 	%r91, [%rd30];
	st.local.u32 	[%rd15+56], %r91;
	add.s64 	%rd31, %rd30, %rd16;
	ld.global.u32 	%r92, [%rd31];
	st.local.u32 	[%rd15+60], %r92;
	add.s32 	%r240, %r240, 16;
	setp.eq.s32 	%p6, %r240, %r221;
	@%p6 bra 	$L__BB1_5;
	bra.uni 	$L__BB1_4;
$L__BB1_5:
	setp.eq.s32 	%p7, %r5, 0;
	@%p7 bra 	$L__BB1_14;
	and.b32  	%r8, %r243, 7;
	setp.lt.u32 	%p8, %r5, 8;
	@%p8 bra 	$L__BB1_8;
	mad.lo.s32 	%r93, %r221, %r67, %r4;
	mul.wide.s32 	%rd32, %r93, 4;
	add.s64 	%rd33, %rd1, %rd32;
	ld.global.u32 	%r94, [%rd33];
	mul.wide.u32 	%rd34, %r221, 4;
	add.s64 	%rd35, %rd2, %rd34;
	st.local.u32 	[%rd35], %r94;
	mul.wide.s32 	%rd36, %r67, 4;
	add.s64 	%rd37, %rd33, %rd36;
	ld.global.u32 	%r95, [%rd37];
	st.local.u32 	[%rd35+4], %r95;
	add.s64 	%rd38, %rd37, %rd36;
	ld.global.u32 	%r96, [%rd38];
	st.local.u32 	[%rd35+8], %r96;
	add.s64 	%rd39, %rd38, %rd36;
	ld.global.u32 	%r97, [%rd39];
	st.local.u32 	[%rd35+12], %r97;
	add.s64 	%rd40, %rd39, %rd36;
	ld.global.u32 	%r98, [%rd40];
	st.local.u32 	[%rd35+16], %r98;
	add.s64 	%rd41, %rd40, %rd36;
	ld.global.u32 	%r99, [%rd41];
	st.local.u32 	[%rd35+20], %r99;
	add.s64 	%rd42, %rd41, %rd36;
	ld.global.u32 	%r100, [%rd42];
	st.local.u32 	[%rd35+24], %r100;
	add.s64 	%rd43, %rd42, %rd36;
	ld.global.u32 	%r101, [%rd43];
	st.local.u32 	[%rd35+28], %r101;
	add.s32 	%r221, %r221, 8;
$L__BB1_8:
	setp.eq.s32 	%p9, %r8, 0;
	@%p9 bra 	$L__BB1_14;
	and.b32  	%r11, %r243, 3;
	setp.lt.u32 	%p10, %r8, 4;
	@%p10 bra 	$L__BB1_11;
	mad.lo.s32 	%r102, %r221, %r67, %r4;
	mul.wide.s32 	%rd44, %r102, 4;
	add.s64 	%rd45, %rd1, %rd44;
	ld.global.u32 	%r103, [%rd45];
	mul.wide.u32 	%rd46, %r221, 4;
	add.s64 	%rd47, %rd2, %rd46;
	st.local.u32 	[%rd47], %r103;
	mul.wide.s32 	%rd48, %r67, 4;
	add.s64 	%rd49, %rd45, %rd48;
	ld.global.u32 	%r104, [%rd49];
	st.local.u32 	[%rd47+4], %r104;
	add.s64 	%rd50, %rd49, %rd48;
	ld.global.u32 	%r105, [%rd50];
	st.local.u32 	[%rd47+8], %r105;
	add.s64 	%rd51, %rd50, %rd48;
	ld.global.u32 	%r106, [%rd51];
	st.local.u32 	[%rd47+12], %r106;
	add.s32 	%r221, %r221, 4;
$L__BB1_11:
	setp.eq.s32 	%p11, %r11, 0;
	@%p11 bra 	$L__BB1_14;
	mov.b32 	%r225, 0;
$L__BB1_13:
	.pragma "nounroll";
	mad.lo.s32 	%r108, %r221, %r67, %r4;
	mul.wide.s32 	%rd52, %r108, 4;
	add.s64 	%rd53, %rd1, %rd52;
	ld.global.u32 	%r109, [%rd53];
	mul.wide.u32 	%rd54, %r221, 4;
	add.s64 	%rd55, %rd2, %rd54;
	st.local.u32 	[%rd55], %r109;
	add.s32 	%r221, %r221, 1;
	add.s32 	%r225, %r225, 1;
	setp.ne.s32 	%p12, %r225, %r11;
	@%p12 bra 	$L__BB1_13;
$L__BB1_14:
	setp.ge.s32 	%p13, %r243, %r67;
	@%p13 bra 	$L__BB1_42;
	setp.lt.s32 	%p14, %r243, 1;
	add.s32 	%r18, %r3, %r2;
	@%p14 bra 	$L__BB1_31;
	and.b32  	%r19, %r243, 15;
	add.s32 	%r20, %r19, -1;
	and.b32  	%r21, %r243, 7;
	add.s32 	%r22, %r21, -1;
	and.b32  	%r23, %r243, 2147483632;
	and.b32  	%r24, %r243, 3;
	neg.s32 	%r25, %r23;
	shl.b32 	%r26, %r67, 4;
	add.s64 	%rd3, %rd2, 32;
	mov.u64 	%rd121, d_G;
	mul.wide.s32 	%rd8, %r67, 4;
	mov.u32 	%r226, %r243;
$L__BB1_17:
	setp.lt.u32 	%p23, %r243, 16;
	mov.b32 	%r234, 0;
	mov.u32 	%r239, %r234;
	@%p23 bra 	$L__BB1_20;
	mov.b32 	%r239, 0;
	mov.u64 	%rd125, %rd3;
	mov.u32 	%r227, %r226;
	mov.u32 	%r228, %r25;
$L__BB1_19:
	.pragma "nounroll";
	ld.local.u32 	%r124, [%rd125+-32];
	mul.wide.s32 	%rd78, %r227, 4;
	mov.u64 	%rd79, d_G;
	add.s64 	%rd80, %rd79, %rd78;
	ld.const.u32 	%r125, [%rd80];
	mad.lo.s32 	%r126, %r125, %r124, %r239;
	ld.local.u32 	%r127, [%rd125+-28];
	mul.wide.s32 	%rd81, %r67, 4;
	add.s64 	%rd82, %rd80, %rd81;
	ld.const.u32 	%r128, [%rd82];
	mad.lo.s32 	%r129, %r128, %r127, %r126;
	ld.local.u32 	%r130, [%rd125+-24];
	add.s64 	%rd83, %rd82, %rd81;
	ld.const.u32 	%r131, [%rd83];
	mad.lo.s32 	%r132, %r131, %r130, %r129;
	ld.local.u32 	%r133, [%rd125+-20];
	add.s64 	%rd84, %rd83, %rd81;
	ld.const.u32 	%r134, [%rd84];
	mad.lo.s32 	%r135, %r134, %r133, %r132;
	ld.local.u32 	%r136, [%rd125+-16];
	add.s64 	%rd85, %rd84, %rd81;
	ld.const.u32 	%r137, [%rd85];
	mad.lo.s32 	%r138, %r137, %r136, %r135;
	ld.local.u32 	%r139, [%rd125+-12];
	add.s64 	%rd86, %rd85, %rd81;
	ld.const.u32 	%r140, [%rd86];
	mad.lo.s32 	%r141, %r140, %r139, %r138;
	ld.local.u32 	%r142, [%rd125+-8];
	add.s64 	%rd87, %rd86, %rd81;
	ld.const.u32 	%r143, [%rd87];
	mad.lo.s32 	%r144, %r143, %r142, %r141;
	ld.local.u32 	%r145, [%rd125+-4];
	add.s64 	%rd88, %rd87, %rd81;
	ld.const.u32 	%r146, [%rd88];
	mad.lo.s32 	%r147, %r146, %r145, %r144;
	ld.local.u32 	%r148, [%rd125];
	add.s64 	%rd89, %rd88, %rd81;
	ld.const.u32 	%r149, [%rd89];
	mad.lo.s32 	%r150, %r149, %r148, %r147;
	ld.local.u32 	%r151, [%rd125+4];
	add.s64 	%rd90, %rd89, %rd81;
	ld.const.u32 	%r152, [%rd90];
	mad.lo.s32 	%r153, %r152, %r151, %r150;
	ld.local.u32 	%r154, [%rd125+8];
	add.s64 	%rd91, %rd90, %rd81;
	ld.const.u32 	%r155, [%rd91];
	mad.lo.s32 	%r156, %r155, %r154, %r153;
	ld.local.u32 	%r157, [%rd125+12];
	add.s64 	%rd92, %rd91, %rd81;
	ld.const.u32 	%r158, [%rd92];
	mad.lo.s32 	%r159, %r158, %r157, %r156;
	ld.local.u32 	%r160, [%rd125+16];
	add.s64 	%rd93, %rd92, %rd81;
	ld.const.u32 	%r161, [%rd93];
	mad.lo.s32 	%r162, %r161, %r160, %r159;
	ld.local.u32 	%r163, [%rd125+20];
	add.s64 	%rd94, %rd93, %rd81;
	ld.const.u32 	%r164, [%rd94];
	mad.lo.s32 	%r165, %r164, %r163, %r162;
	ld.local.u32 	%r166, [%rd125+24];
	add.s64 	%rd95, %rd94, %rd81;
	ld.const.u32 	%r167, [%rd95];
	mad.lo.s32 	%r168, %r167, %r166, %r165;
	ld.local.u32 	%r169, [%rd125+28];
	add.s64 	%rd96, %rd95, %rd81;
	ld.const.u32 	%r170, [%rd96];
	mad.lo.s32 	%r239, %r170, %r169, %r168;
	add.s32 	%r228, %r228, 16;
	add.s32 	%r227, %r227, %r26;
	add.s64 	%rd125, %rd125, 64;
	setp.ne.s32 	%p24, %r228, 0;
	mov.u32 	%r234, %r23;
	@%p24 bra 	$L__BB1_19;
$L__BB1_20:
	setp.eq.s32 	%p25, %r19, 0;
	@%p25 bra 	$L__BB1_30;
	setp.lt.u32 	%p26, %r20, 7;
	@%p26 bra 	$L__BB1_23;
	mul.wide.u32 	%rd97, %r234, 4;
	add.s64 	%rd98, %rd2, %rd97;
	ld.local.u32 	%r172, [%rd98];
	mad.lo.s32 	%r173, %r234, %r67, %r226;
	mul.wide.s32 	%rd99, %r173, 4;
	mov.u64 	%rd100, d_G;
	add.s64 	%rd101, %rd100, %rd99;
	ld.const.u32 	%r174, [%rd101];
	mad.lo.s32 	%r175, %r174, %r172, %r239;
	ld.local.u32 	%r176, [%rd98+4];
	mul.wide.s32 	%rd102, %r67, 4;
	add.s64 	%rd103, %rd101, %rd102;
	ld.const.u32 	%r177, [%rd103];
	mad.lo.s32 	%r178, %r177, %r176, %r175;
	ld.local.u32 	%r179, [%rd98+8];
	add.s64 	%rd104, %rd103, %rd102;
	ld.const.u32 	%r180, [%rd104];
	mad.lo.s32 	%r181, %r180, %r179, %r178;
	ld.local.u32 	%r182, [%rd98+12];
	add.s64 	%rd105, %rd104, %rd102;
	ld.const.u32 	%r183, [%rd105];
	mad.lo.s32 	%r184, %r183, %r182, %r181;
	ld.local.u32 	%r185, [%rd98+16];
	add.s64 	%rd106, %rd105, %rd102;
	ld.const.u32 	%r186, [%rd106];
	mad.lo.s32 	%r187, %r186, %r185, %r184;
	ld.local.u32 	%r188, [%rd98+20];
	add.s64 	%rd107, %rd106, %rd102;
	ld.const.u32 	%r189, [%rd107];
	mad.lo.s32 	%r190, %r189, %r188, %r187;
	ld.local.u32 	%r191, [%rd98+24];
	add.s64 	%rd108, %rd107, %rd102;
	ld.const.u32 	%r192, [%rd108];
	mad.lo.s32 	%r193, %r192, %r191, %r190;
	ld.local.u32 	%r194, [%rd98+28];
	add.s64 	%rd109, %rd108, %rd102;
	ld.const.u32 	%r195, [%rd109];
	mad.lo.s32 	%r239, %r195, %r194, %r193;
	add.s32 	%r234, %r234, 8;
$L__BB1_23:
	setp.eq.s32 	%p27, %r21, 0;
	@%p27 bra 	$L__BB1_30;
	setp.lt.u32 	%p28, %r22, 3;
	@%p28 bra 	$L__BB1_26;
	mul.wide.u32 	%rd110, %r234, 4;
	add.s64 	%rd111, %rd2, %rd110;
	ld.local.u32 	%r197, [%rd111];
	mad.lo.s32 	%r198, %r234, %r67, %r226;
	mul.wide.s32 	%rd112, %r198, 4;
	mov.u64 	%rd113, d_G;
	add.s64 	%rd114, %rd113, %rd112;
	ld.const.u32 	%r199, [%rd114];
	mad.lo.s32 	%r200, %r199, %r197, %r239;
	ld.local.u32 	%r201, [%rd111+4];
	mul.wide.s32 	%rd115, %r67, 4;
	add.s64 	%rd116, %rd114, %rd115;
	ld.const.u32 	%r202, [%rd116];
	mad.lo.s32 	%r203, %r202, %r201, %r200;
	ld.local.u32 	%r204, [%rd111+8];
	add.s64 	%rd117, %rd116, %rd115;
	ld.const.u32 	%r205, [%rd117];
	mad.lo.s32 	%r206, %r205, %r204, %r203;
	ld.local.u32 	%r207, [%rd111+12];
	add.s64 	%rd118, %rd117, %rd115;
	ld.const.u32 	%r208, [%rd118];
	mad.lo.s32 	%r239, %r208, %r207, %r206;
	add.s32 	%r234, %r234, 4;
$L__BB1_26:
	setp.eq.s32 	%p29, %r24, 0;
	@%p29 bra 	$L__BB1_30;
	setp.eq.s32 	%p30, %r24, 1;
	mul.wide.u32 	%rd119, %r234, 4;
	add.s64 	%rd6, %rd2, %rd119;
	ld.local.u32 	%r209, [%rd6];
	mad.lo.s32 	%r210, %r234, %r67, %r226;
	mul.wide.s32 	%rd120, %r210, 4;
	add.s64 	%rd7, %rd121, %rd120;
	ld.const.u32 	%r211, [%rd7];
	mad.lo.s32 	%r239, %r211, %r209, %r239;
	@%p30 bra 	$L__BB1_30;
	setp.eq.s32 	%p31, %r24, 2;
	ld.local.u32 	%r212, [%rd6+4];
	add.s64 	%rd9, %rd7, %rd8;
	ld.const.u32 	%r213, [%rd9];
	mad.lo.s32 	%r239, %r213, %r212, %r239;
	@%p31 bra 	$L__BB1_30;
	ld.local.u32 	%r214, [%rd6+8];
	add.s64 	%rd122, %rd9, %rd8;
	ld.const.u32 	%r215, [%rd122];
	mad.lo.s32 	%r239, %r215, %r214, %r239;
$L__BB1_30:
	shr.u32 	%r216, %r239, 31;
	add.s32 	%r217, %r239, %r216;
	and.b32  	%r218, %r217, -2;
	sub.s32 	%r219, %r239, %r218;
	mad.lo.s32 	%r220, %r226, %r67, %r18;
	mul.wide.s32 	%rd123, %r220, 4;
	add.s64 	%rd124, %rd1, %rd123;
	st.global.u32 	[%rd124], %r219;
	add.s32 	%r226, %r226, 1;
	setp.eq.s32 	%p32, %r226, %r67;
	@%p32 bra 	$L__BB1_42;
	bra.uni 	$L__BB1_17;
$L__BB1_31:
	sub.s32 	%r52, %r67, %r243;
	and.b32  	%r53, %r52, 7;
	sub.s32 	%r110, %r243, %r67;
	setp.gt.u32 	%p15, %r110, -8;
	@%p15 bra 	$L__BB1_34;
	and.b32  	%r54, %r52, -8;
	mov.b32 	%r242, 0;
	mul.wide.s32 	%rd58, %r67, 4;
$L__BB1_33:
	.pragma "nounroll";
	mad.lo.s32 	%r112, %r243, %r67, %r18;
	mul.wide.s32 	%rd56, %r112, 4;
	add.s64 	%rd57, %rd1, %rd56;
	mov.b32 	%r113, 0;
	st.global.u32 	[%rd57], %r113;
	add.s64 	%rd59, %rd57, %rd58;
	st.global.u32 	[%rd59], %r113;
	add.s64 	%rd60, %rd59, %rd58;
	st.global.u32 	[%rd60], %r113;
	add.s64 	%rd61, %rd60, %rd58;
	st.global.u32 	[%rd61], %r113;
	add.s64 	%rd62, %rd61, %rd58;
	st.global.u32 	[%rd62], %r113;
	add.s64 	%rd63, %rd62, %rd58;
	st.global.u32 	[%rd63], %r113;
	add.s64 	%rd64, %rd63, %rd58;
	st.global.u32 	[%rd64], %r113;
	add.s64 	%rd65, %rd64, %rd58;
	st.global.u32 	[%rd65], %r113;
	add.s32 	%r243, %r243, 8;
	add.s32 	%r242, %r242, 8;
	setp.ne.s32 	%p16, %r242, %r54;
	@%p16 bra 	$L__BB1_33;
$L__BB1_34:
	setp.eq.s32 	%p17, %r53, 0;
	@%p17 bra 	$L__BB1_42;
	and.b32  	%r62, %r52, 3;
	setp.lt.u32 	%p18, %r53, 4;
	@%p18 bra 	$L__BB1_37;
	mad.lo.s32 	%r114, %r243, %r67, %r18;
	mul.wide.s32 	%rd66, %r114, 4;
	add.s64 	%rd67, %rd1, %rd66;
	mov.b32 	%r115, 0;
	st.global.u32 	[%rd67], %r115;
	mul.wide.s32 	%rd68, %r67, 4;
	add.s64 	%rd69, %rd67, %rd68;
	st.global.u32 	[%rd69], %r115;
	add.s64 	%rd70, %rd69, %rd68;
	st.global.u32 	[%rd70], %r115;
	add.s64 	%rd71, %rd70, %rd68;
	st.global.u32 	[%rd71], %r115;
	add.s32 	%r243, %r243, 4;
$L__BB1_37:
	setp.eq.s32 	%p19, %r62, 0;
	@%p19 bra 	$L__BB1_42;
	setp.eq.s32 	%p20, %r62, 1;
	@%p20 bra 	$L__BB1_40;
	mad.lo.s32 	%r116, %r243, %r67, %r18;
	mul.wide.s32 	%rd72, %r116, 4;
	add.s64 	%rd73, %rd1, %rd72;
	mov.b32 	%r117, 0;
	st.global.u32 	[%rd73], %r117;
	mul.wide.s32 	%rd74, %r67, 4;
	add.s64 	%rd75, %rd73, %rd74;
	st.global.u32 	[%rd75], %r117;
	add.s32 	%r243, %r243, 2;
$L__BB1_40:
	and.b32  	%r118, %r52, 1;
	setp.eq.b32 	%p21, %r118, 1;
	not.pred 	%p22, %p21;
	@%p22 bra 	$L__BB1_42;
	mad.lo.s32 	%r119, %r243, %r67, %r18;
	mul.wide.s32 	%rd76, %r119, 4;
	add.s64 	%rd77, %rd1, %rd76;
	mov.b32 	%r120, 0;
	st.global.u32 	[%rd77], %r120;
$L__BB1_42:
	ret;

}


// ===== COMPILED SASS (sm_100) =====

	.target	sm_100

	.elftype	@"ET_EXEC"


//--------------------- .note.nv.tkinfo           --------------------------
	.section	.note.nv.tkinfo,"",@"SHT_NOTE"
	.sectionflags	@"SHF_NOTE_NV_TKINFO"
	.tkinfo
        /*0018*/ 	.word	0x00000002
        /*0030*/ 	.string	""
        /*0030*/ 	.string	"ptxas"
        /*0030*/ 	.string	"Cuda compilation tools, release 13.0, V13.0.88"
        /*0030*/ 	.string	"Build cuda_13.0.r13.0/compiler.36424714_0"
        /*0030*/ 	.string	"-arch sm_100 -m 64 "



//--------------------- .note.nv.cuinfo           --------------------------
	.section	.note.nv.cuinfo,"",@"SHT_NOTE"
	.sectionflags	@"SHF_NOTE_NV_CUINFO"
        /*0018*/ 	.short	0x0002
        /*001a*/ 	.short	0x0064
        /*001c*/ 	.short	0x0082
	.zero		2


//--------------------- .nv.info                  --------------------------
	.section	.nv.info,"",@"SHT_CUDA_INFO"
	.align	4


	//----- nvinfo : EIATTR_REGCOUNT
	.align		4
        /*0000*/ 	.byte	0x04, 0x2f
        /*0002*/ 	.short	(.L_2 - .L_1)
	.align		4
.L_1:
        /*0004*/ 	.word	index@(_Z18encode_rows_kernelPiS_iii)
        /*0008*/ 	.word	0x00000020


	//----- nvinfo : EIATTR_FRAME_SIZE
	.align		4
.L_2:
        /*000c*/ 	.byte	0x04, 0x11
        /*000e*/ 	.short	(.L_4 - .L_3)
	.align		4
.L_3:
        /*0010*/ 	.word	index@(_Z18encode_rows_kernelPiS_iii)
        /*0014*/ 	.word	0x00000000


	//----- nvinfo : EIATTR_REGCOUNT
	.align		4
.L_4:
        /*0018*/ 	.byte	0x04, 0x2f
        /*001a*/ 	.short	(.L_6 - .L_5)
	.align		4
.L_5:
        /*001c*/ 	.word	index@(_Z21encode_columns_kernelPiiii)
        /*0020*/ 	.word	0x00000020


	//----- nvinfo : EIATTR_FRAME_SIZE
	.align		4
.L_6:
        /*0024*/ 	.byte	0x04, 0x11
        /*0026*/ 	.short	(.L_8 - .L_7)
	.align		4
.L_7:
        /*0028*/ 	.word	index@(_Z21encode_columns_kernelPiiii)
        /*002c*/ 	.word	0x00000068


	//----- nvinfo : EIATTR_MIN_STACK_SIZE
	.align		4
.L_8:
        /*0030*/ 	.byte	0x04, 0x12
        /*0032*/ 	.short	(.L_10 - .L_9)
	.align		4
.L_9:
        /*0034*/ 	.word	index@(_Z21encode_columns_kernelPiiii)
        /*0038*/ 	.word	0x00000068


	//----- nvinfo : EIATTR_MIN_STACK_SIZE
	.align		4
.L_10:
        /*003c*/ 	.byte	0x04, 0x12
        /*003e*/ 	.short	(.L_12 - .L_11)
	.align		4
.L_11:
        /*0040*/ 	.word	index@(_Z18encode_rows_kernelPiS_iii)
        /*0044*/ 	.word	0x00000000
.L_12:


//--------------------- .nv.compat                --------------------------
	.section	.nv.compat,"",@"SHT_CUDA_COMPAT_INFO"
	.align	4
        /*0000*/ 	.byte	0x02, 0x09, 0x00, 0x00, 0x02, 0x02, 0x01, 0x00, 0x02, 0x05, 0x05, 0x00, 0x03, 0x07, 0x01, 0x01
        /*0010*/ 	.byte	0x02, 0x03, 0x00, 0x00, 0x02, 0x06, 0x01, 0x00, 0x04, 0x0b, 0x08, 0x00, 0x09, 0x00, 0x00, 0x00
        /*0020*/ 	.byte	0x00, 0x00, 0x00, 0x00


//--------------------- .nv.info._Z21encode_columns_kernelPiiii --------------------------
	.section	.nv.info._Z21encode_columns_kernelPiiii,"",@"SHT_CUDA_INFO"
	.sectionflags	@""
	.align	4


	//----- nvinfo : EIATTR_CUDA_API_VERSION
	.align		4
        /*0000*/ 	.byte	0x04, 0x37
        /*0002*/ 	.short	(.L_14 - .L_13)
.L_13:
        /*0004*/ 	.word	0x00000082


	//----- nvinfo : EIATTR_KPARAM_INFO
	.align		4
.L_14:
        /*0008*/ 	.byte	0x04, 0x17
        /*000a*/ 	.short	(.L_16 - .L_15)
.L_15:
        /*000c*/ 	.word	0x00000000
        /*0010*/ 	.short	0x0003
        /*0012*/ 	.short	0x0010
        /*0014*/ 	.byte	0x00, 0xf0, 0x11, 0x00


	//----- nvinfo : EIATTR_KPARAM_INFO
	.align		4
.L_16:
        /*0018*/ 	.byte	0x04, 0x17
        /*001a*/ 	.short	(.L_18 - .L_17)
.L_17:
        /*001c*/ 	.word	0x00000000
        /*0020*/ 	.short	0x0002
        /*0022*/ 	.short	0x000c
        /*0024*/ 	.byte	0x00, 0xf0, 0x11, 0x00


	//----- nvinfo : EIATTR_KPARAM_INFO
	.align		4
.L_18:
        /*0028*/ 	.byte	0x04, 0x17
        /*002a*/ 	.short	(.L_20 - .L_19)
.L_19:
        /*002c*/ 	.word	0x00000000
        /*0030*/ 	.short	0x0001
        /*0032*/ 	.short	0x0008
        /*0034*/ 	.byte	0x00, 0xf0, 0x11, 0x00


	//----- nvinfo : EIATTR_KPARAM_INFO
	.align		4
.L_20:
        /*0038*/ 	.byte	0x04, 0x17
        /*003a*/ 	.short	(.L_22 - .L_21)
.L_21:
        /*003c*/ 	.word	0x00000000
        /*0040*/ 	.short	0x0000
        /*0042*/ 	.short	0x0000
        /*0044*/ 	.byte	0x00, 0xf5, 0x21, 0x00


	//----- nvinfo : EIATTR_SPARSE_MMA_MASK
	.align		4
.L_22:
        /*0048*/ 	.byte	0x03, 0x50
        /*004a*/ 	.short	0x0000


	//----- nvinfo : EIATTR_MAXREG_COUNT
	.align		4
        /*004c*/ 	.byte	0x03, 0x1b
        /*004e*/ 	.short	0x00ff


	//----- nvinfo : EIATTR_MERCURY_ISA_VERSION
	.align		4
        /*0050*/ 	.byte	0x03, 0x5f
        /*0052*/ 	.short	0x0101


	//----- nvinfo : EIATTR_VRC_CTA_INIT_COUNT
	.align		4
        /*0054*/ 	.byte	0x02, 0x4a
	.zero		1
	.zero		1


	//----- nvinfo : EIATTR_EXIT_INSTR_OFFSETS
	.align		4
        /*0058*/ 	.byte	0x04, 0x1c
        /*005a*/ 	.short	(.L_24 - .L_23)


	//   ....[0]....
.L_23:
        /*005c*/ 	.word	0x000000c0


	//   ....[1]....
        /*0060*/ 	.word	0x000008c0


	//   ....[2]....
        /*0064*/ 	.word	0x00001380


	//   ....[3]....
        /*0068*/ 	.word	0x00001580


	//   ....[4]....
        /*006c*/ 	.word	0x00001680


	//   ....[5]....
        /*0070*/ 	.word	0x00001740


	//   ....[6]....
        /*0074*/ 	.word	0x00001790


	//----- nvinfo : EIATTR_CBANK_PARAM_SIZE
	.align		4
.L_24:
        /*0078*/ 	.byte	0x03, 0x19
        /*007a*/ 	.short	0x0014


	//----- nvinfo : EIATTR_PARAM_CBANK
	.align		4
        /*007c*/ 	.byte	0x04, 0x0a
        /*007e*/ 	.short	(.L_26 - .L_25)
	.align		4
.L_25:
        /*0080*/ 	.word	index@(.nv.constant0._Z21encode_columns_kernelPiiii)
        /*0084*/ 	.short	0x0380
        /*0086*/ 	.short	0x0014


	//----- nvinfo : EIATTR_SW_WAR
	.align		4
.L_26:
        /*0088*/ 	.byte	0x04, 0x36
        /*008a*/ 	.short	(.L_28 - .L_27)
.L_27:
        /*008c*/ 	.word	0x00000008
.L_28:


//--------------------- .nv.info._Z18encode_rows_kernelPiS_iii --------------------------
	.section	.nv.info._Z18encode_rows_kernelPiS_iii,"",@"SHT_CUDA_INFO"
	.sectionflags	@""
	.align	4


	//----- nvinfo : EIATTR_CUDA_API_VERSION
	.align		4
        /*0000*/ 	.byte	0x04, 0x37
        /*0002*/ 	.short	(.L_30 - .L_29)
.L_29:
        /*0004*/ 	.word	0x00000082


	//----- nvinfo : EIATTR_KPARAM_INFO
	.align		4
.L_30:
        /*0008*/ 	.byte	0x04, 0x17
        /*000a*/ 	.short	(.L_32 - .L_31)
.L_31:
        /*000c*/ 	.word	0x00000000
        /*0010*/ 	.short	0x0004
        /*0012*/ 	.short	0x0018
        /*0014*/ 	.byte	0x00, 0xf0, 0x11, 0x00


	//----- nvinfo : EIATTR_KPARAM_INFO
	.align		4
.L_32:
        /*0018*/ 	.byte	0x04, 0x17
        /*001a*/ 	.short	(.L_34 - .L_33)
.L_33:
        /*001c*/ 	.word	0x00000000
        /*0020*/ 	.short	0x0003
        /*0022*/ 	.short	0x0014
        /*0024*/ 	.byte	0x00, 0xf0, 0x11, 0x00


	//----- nvinfo : EIATTR_KPARAM_INFO
	.align		4
.L_34:
        /*0028*/ 	.byte	0x04, 0x17
        /*002a*/ 	.short	(.L_36 - .L_35)
.L_35:
        /*002c*/ 	.word	0x00000000
        /*0030*/ 	.short	0x0002
        /*0032*/ 	.short	0x0010
        /*0034*/ 	.byte	0x00, 0xf0, 0x11, 0x00


	//----- nvinfo : EIATTR_KPARAM_INFO
	.align		4
.L_36:
        /*0038*/ 	.byte	0x04, 0x17
        /*003a*/ 	.short	(.L_38 - .L_37)
.L_37:
        /*003c*/ 	.word	0x00000000
        /*0040*/ 	.short	0x0001
        /*0042*/ 	.short	0x0008
        /*0044*/ 	.byte	0x00, 0xf5, 0x21, 0x00


	//----- nvinfo : EIATTR_KPARAM_INFO
	.align		4
.L_38:
        /*0048*/ 	.byte	0x04, 0x17
        /*004a*/ 	.short	(.L_40 - .L_39)
.L_39:
        /*004c*/ 	.word	0x00000000
        /*0050*/ 	.short	0x0000
        /*0052*/ 	.short	0x0000
        /*0054*/ 	.byte	0x00, 0xf5, 0x21, 0x00


	//----- nvinfo : EIATTR_SPARSE_MMA_MASK
	.align		4
.L_40:
        /*0058*/ 	.byte	0x03, 0x50
        /*005a*/ 	.short	0x0000


	//----- nvinfo : EIATTR_MAXREG_COUNT
	.align		4
        /*005c*/ 	.byte	0x03, 0x1b
        /*005e*/ 	.short	0x00ff


	//----- nvinfo : EIATTR_MERCURY_ISA_VERSION
	.align		4
        /*0060*/ 	.byte	0x03, 0x5f
        /*0062*/ 	.short	0x0101


	//----- nvinfo : EIATTR_VRC_CTA_INIT_COUNT
	.align		4
        /*0064*/ 	.byte	0x02, 0x4a
	.zero		1
	.zero		1


	//----- nvinfo : EIATTR_EXIT_INSTR_OFFSETS
	.align		4
        /*0068*/ 	.byte	0x04, 0x1c
        /*006a*/ 	.short	(.L_42 - .L_41)


	//   ....[0]....
.L_41:
        /*006c*/ 	.word	0x000000a0


	//   ....[1]....
        /*0070*/ 	.word	0x000000d0


	//   ....[2]....
        /*0074*/ 	.word	0x000009e0


	//   ....[3]....
        /*0078*/ 	.word	0x00000b50


	//   ....[4]....
        /*007c*/ 	.word	0x00000c20


	//   ....[5]....
        /*0080*/ 	.word	0x00000cb0


	//   ....[6]....
        /*0084*/ 	.word	0x00000d10


	//----- nvinfo : EIATTR_CBANK_PARAM_SIZE
	.align		4
.L_42:
        /*0088*/ 	.byte	0x03, 0x19
        /*008a*/ 	.short	0x001c


	//----- nvinfo : EIATTR_PARAM_CBANK
	.align		4
        /*008c*/ 	.byte	0x04, 0x0a
        /*008e*/ 	.short	(.L_44 - .L_43)
	.align		4
.L_43:
        /*0090*/ 	.word	index@(.nv.constant0._Z18encode_rows_kernelPiS_iii)
        /*0094*/ 	.short	0x0380
        /*0096*/ 	.short	0x001c


	//----- nvinfo : EIATTR_SW_WAR
	.align		4
.L_44:
        /*0098*/ 	.byte	0x04, 0x36
        /*009a*/ 	.short	(.L_46 - .L_45)
.L_45:
        /*009c*/ 	.word	0x00000008
.L_46:


//--------------------- .nv.callgraph             --------------------------
	.section	.nv.callgraph,"",@"SHT_CUDA_CALLGRAPH"
	.align	4
	.sectionentsize	8
	.align		4
        /*0000*/ 	.word	0x00000000
	.align		4
        /*0004*/ 	.word	0xffffffff
	.align		4
        /*0008*/ 	.word	0x00000000
	.align		4
        /*000c*/ 	.word	0xfffffffe
	.align		4
        /*0010*/ 	.word	0x00000000
	.align		4
        /*0014*/ 	.word	0xfffffffd
	.align		4
        /*0018*/ 	.word	0x00000000
	.align		4
        /*001c*/ 	.word	0xfffffffc


//--------------------- .nv.constant3             --------------------------
	.section	.nv.constant3,"a",@progbits
	.align	4
.nv.constant3:
	.type		d_G,@object
	.size		d_G,(.L_0 - d_G)
d_G:
	.zero		3100
.L_0:


//--------------------- .text._Z21encode_columns_kernelPiiii --------------------------
	.section	.text._Z21encode_columns_kernelPiiii,"ax",@progbits
	.align	128
        .global         _Z21encode_columns_kernelPiiii
        .type           _Z21encode_columns_kernelPiiii,@function
        .size           _Z21encode_columns_kernelPiiii,(.L_x_28 - _Z21encode_columns_kernelPiiii)
        .other          _Z21encode_columns_kernelPiiii,@"STO_CUDA_ENTRY STV_DEFAULT"
_Z21encode_columns_kernelPiiii:
.text._Z21encode_columns_kernelPiiii:
[----:B------:R-:W0:Y:S01]  /*0000*/  LDC R1, c[0x0][0x37c] ;  /* 0x0000df00ff017b82 */ /* 0x000e220000000800 */
[----:B------:R-:W1:Y:S07]  /*0010*/  S2R R2, SR_TID.X ;  /* 0x0000000000027919 */ /* 0x000e6e0000002100 */
[----:B------:R-:W1:Y:S01]  /*0020*/  S2UR UR6, SR_CTAID.X ;  /* 0x00000000000679c3 */ /* 0x000e620000002500 */
[----:B------:R-:W2:Y:S01]  /*0030*/  LDCU UR5, c[0x0][0x38c] ;  /* 0x00007180ff0577ac */ /* 0x000ea20008000800 */
[----:B0-----:R-:W-:-:S06]  /*0040*/  IADD3 R1, PT, PT, R1, -0x68, RZ ;  /* 0xffffff9801017810 */ /* 0x001fcc0007ffe0ff */
[----:B------:R-:W1:Y:S08]  /*0050*/  LDC R3, c[0x0][0x360] ;  /* 0x0000d800ff037b82 */ /* 0x000e700000000800 */
[----:B------:R-:W0:Y:S08]  /*0060*/  S2UR UR4, SR_CTAID.Y ;  /* 0x00000000000479c3 */ /* 0x000e300000002600 */
[----:B------:R-:W0:Y:S08]  /*0070*/  LDC R4, c[0x0][0x390] ;  /* 0x0000e400ff047b82 */ /* 0x000e300000000800 */
[----:B------:R-:W3:Y:S01]  /*0080*/  LDC R0, c[0x0][0x388] ;  /* 0x0000e200ff007b82 */ /* 0x000ee20000000800 */
[----:B-1----:R-:W-:Y:S01]  /*0090*/  IMAD R3, R3, UR6, R2 ;  /* 0x0000000603037c24 */ /* 0x002fe2000f8e0202 */
[----:B0-----:R-:W-:-:S04]  /*00a0*/  ISETP.LE.AND P0, PT, R4, UR4, PT ;  /* 0x0000000404007c0c */ /* 0x001fc8000bf03270 */
[----:B---3--:R-:W-:-:S13]  /*00b0*/  ISETP.GE.OR P0, PT, R3, R0, P0 ;  /* 0x000000000300720c */ /* 0x008fda0000706670 */
[----:B--2---:R-:W-:Y:S05]  /*00c0*/  @P0 EXIT ;  /* 0x000000000000094d */ /* 0x004fea0003800000 */
[----:B------:R-:W0:Y:S01]  /*00d0*/  LDCU UR6, c[0x0][0x38c] ;  /* 0x00007180ff0677ac */ /* 0x000e220008000800 */
[----:B------:R-:W-:Y:S01]  /*00e0*/  IMAD R2, R0, UR4, RZ ;  /* 0x0000000400027c24 */ /* 0x000fe2000f8e02ff */
[----:B------:R-:W1:Y:S01]  /*00f0*/  LDCU.64 UR16, c[0x0][0x358] ;  /* 0x00006b00ff1077ac */ /* 0x000e620008000a00 */
[----:B0-----:R-:W-:-:S09]  /*0100*/  UISETP.GE.AND UP0, UPT, UR6, 0x1, UPT ;  /* 0x000000010600788c */ /* 0x001fd2000bf06270 */
[----:B-1----:R-:W-:Y:S05]  /*0110*/  BRA.U !UP0, `(.L_x_0) ;  /* 0x0000000508e47547 */ /* 0x002fea000b800000 */
[----:B------:R-:W-:Y:S01]  /*0120*/  UISETP.GE.U32.AND UP1, UPT, UR6, 0x10, UPT ;  /* 0x000000100600788c */ /* 0x000fe2000bf26070 */
[----:B------:R-:W-:Y:S01]  /*0130*/  HFMA2 R4, -RZ, RZ, 0, 0 ;  /* 0x00000000ff047431 */ /* 0x000fe200000001ff */
[----:B------:R-:W-:Y:S01]  /*0140*/  ULOP3.LUT UR4, UR6, 0xf, URZ, 0xc0, !UPT ;  /* 0x0000000f06047892 */ /* 0x000fe2000f8ec0ff */
[----:B------:R-:W-:-:S03]  /*0150*/  IMAD R5, R2, R0, R3 ;  /* 0x0000000002057224 */ /* 0x000fc600078e0203 */
[----:B------:R-:W-:-:S03]  /*0160*/  UISETP.NE.AND UP2, UPT, UR4, URZ, UPT ;  /* 0x000000ff0400728c */ /* 0x000fc6000bf45270 */
[----:B------:R-:W-:Y:S08]  /*0170*/  BRA.U !UP1, `(.L_x_1) ;  /* 0x0000000109c47547 */ /* 0x000ff0000b800000 */
[----:B------:R-:W-:Y:S01]  /*0180*/  ULOP3.LUT UR7, UR6, 0x7ffffff0, URZ, 0xc0, !UPT ;  /* 0x7ffffff006077892 */ /* 0x000fe2000f8ec0ff */
[----:B------:R-:W-:-:S05]  /*0190*/  MOV R28, RZ ;  /* 0x000000ff001c7202 */ /* 0x000fca0000000f00 */
[----:B------:R-:W-:-:S07]  /*01a0*/  MOV R4, UR7 ;  /* 0x0000000700047c02 */ /* 0x000fce0008000f00 */
.L_x_2:
[----:B0-----:R-:W0:Y:S01]  /*01b0*/  LDC.64 R6, c[0x0][0x380] ;  /* 0x0000e000ff067b82 */ /* 0x001e220000000a00 */
[----:B------:R-:W-:-:S04]  /*01c0*/  IMAD R9, R28, R0, R5 ;  /* 0x000000001c097224 */ /* 0x000fc800078e0205 */
[----:B0-----:R-:W-:-:S04]  /*01d0*/  IMAD.WIDE R6, R9, 0x4, R6 ;  /* 0x0000000409067825 */ /* 0x001fc800078e0206 */
[C---:B------:R-:W-:Y:S02]  /*01e0*/  IMAD.WIDE R18, R0.reuse, 0x4, R6 ;  /* 0x0000000400127825 */ /* 0x040fe400078e0206 */
[----:B------:R-:W2:Y:S02]  /*01f0*/  LDG.E R6, desc[UR16][R6.64] ;  /* 0x0000001006067981 */ /* 0x000ea4000c1e1900 */
[----:B------:R-:W-:-:S05]  /*0200*/  IMAD.WIDE R24, R0, 0x4, R18 ;  /* 0x0000000400187825 */ /* 0x000fca00078e0212 */
[----:B------:R-:W3:Y:S01]  /*0210*/  LDG.E R8, desc[UR16][R24.64] ;  /* 0x0000001018087981 */ /* 0x000ee2000c1e1900 */
[----:B------:R-:W-:-:S03]  /*0220*/  IMAD.WIDE R16, R0, 0x4, R24 ;  /* 0x0000000400107825 */ /* 0x000fc600078e0218 */
[----:B------:R-:W2:Y:S01]  /*0230*/  LDG.E R7, desc[UR16][R18.64] ;  /* 0x0000001012077981 */ /* 0x000ea2000c1e1900 */
[----:B------:R-:W-:-:S03]  /*0240*/  IMAD.WIDE R14, R0, 0x4, R16 ;  /* 0x00000004000e7825 */ /* 0x000fc600078e0210 */
[----:B------:R0:W3:Y:S01]  /*0250*/  LDG.E R9, desc[UR16][R16.64] ;  /* 0x0000001010097981 */ /* 0x0000e2000c1e1900 */
[----:B------:R-:W-:-:S03]  /*0260*/  IMAD.WIDE R20, R0, 0x4, R14 ;  /* 0x0000000400147825 */ /* 0x000fc600078e020e */
[----:B------:R-:W4:Y:S01]  /*0270*/  LDG.E R14, desc[UR16][R14.64] ;  /* 0x000000100e0e7981 */ /* 0x000f22000c1e1900 */
[----:B------:R-:W-:-:S04]  /*0280*/  IMAD.WIDE R12, R0, 0x4, R20 ;  /* 0x00000004000c7825 */ /* 0x000fc800078e0214 */
[C---:B------:R-:W-:Y:S01]  /*0290*/  IMAD.WIDE R26, R0.reuse, 0x4, R12 ;  /* 0x00000004001a7825 */ /* 0x040fe200078e020c */
[----:B------:R1:W4:Y:S04]  /*02a0*/  LDG.E R15, desc[UR16][R20.64] ;  /* 0x00000010140f7981 */ /* 0x000328000c1e1900 */
[----:B------:R-:W5:Y:S01]  /*02b0*/  LDG.E R12, desc[UR16][R12.64] ;  /* 0x000000100c0c7981 */ /* 0x000f62000c1e1900 */
[----:B------:R-:W-:-:S04]  /*02c0*/  IMAD.WIDE R10, R0, 0x4, R26 ;  /* 0x00000004000a7825 */ /* 0x000fc800078e021a */
[C---:B------:R-:W-:Y:S02]  /*02d0*/  IMAD.WIDE R22, R0.reuse, 0x4, R10 ;  /* 0x0000000400167825 */ /* 0x040fe400078e020a */
[----:B------:R-:W5:Y:S02]  /*02e0*/  LDG.E R10, desc[UR16][R10.64] ;  /* 0x000000100a0a7981 */ /* 0x000f64000c1e1900 */
[C---:B0-----:R-:W-:Y:S02]  /*02f0*/  IMAD.WIDE R16, R0.reuse, 0x4, R22 ;  /* 0x0000000400107825 */ /* 0x041fe400078e0216 */
[----:B------:R-:W5:Y:S02]  /*0300*/  LDG.E R13, desc[UR16][R26.64] ;  /* 0x000000101a0d7981 */ /* 0x000f64000c1e1900 */
[C---:B------:R-:W-:Y:S02]  /*0310*/  IMAD.WIDE R18, R0.reuse, 0x4, R16 ;  /* 0x0000000400127825 */ /* 0x040fe400078e0210 */
[----:B------:R-:W5:Y:S04]  /*0320*/  LDG.E R11, desc[UR16][R22.64] ;  /* 0x00000010160b7981 */ /* 0x000f68000c1e1900 */
[----:B------:R-:W5:Y:S01]  /*0330*/  LDG.E R16, desc[UR16][R16.64] ;  /* 0x0000001010107981 */ /* 0x000f62000c1e1900 */
[----:B-1----:R-:W-:-:S04]  /*0340*/  IMAD.WIDE R20, R0, 0x4, R18 ;  /* 0x0000000400147825 */ /* 0x002fc800078e0212 */
[C---:B------:R-:W-:Y:S02]  /*0350*/  IMAD.WIDE R24, R0.reuse, 0x4, R20 ;  /* 0x0000000400187825 */ /* 0x040fe400078e0214 */
[----:B------:R-:W5:Y:S04]  /*0360*/  LDG.E R20, desc[UR16][R20.64] ;  /* 0x0000001014147981 */ /* 0x000f68000c1e1900 */
[----:B------:R0:W5:Y:S04]  /*0370*/  LDG.E R17, desc[UR16][R18.64] ;  /* 0x0000001012117981 */ /* 0x000168000c1e1900 */
[----:B------:R-:W5:Y:S01]  /*0380*/  LDG.E R21, desc[UR16][R24.64] ;  /* 0x0000001018157981 */ /* 0x000f62000c1e1900 */
[----:B0-----:R-:W-:-:S05]  /*0390*/  IMAD.WIDE R18, R0, 0x4, R24 ;  /* 0x0000000400127825 */ /* 0x001fca00078e0218 */
[----:B------:R-:W5:Y:S01]  /*03a0*/  LDG.E R26, desc[UR16][R18.64] ;  /* 0x00000010121a7981 */ /* 0x000f62000c1e1900 */
[----:B------:R-:W-:-:S05]  /*03b0*/  IMAD.WIDE R22, R0, 0x4, R18 ;  /* 0x0000000400167825 */ /* 0x000fca00078e0212 */
[----:B------:R-:W5:Y:S01]  /*03c0*/  LDG.E R27, desc[UR16][R22.64] ;  /* 0x00000010161b7981 */ /* 0x000f62000c1e1900 */
[C---:B------:R-:W-:Y:S02]  /*03d0*/  LEA R29, R28.reuse, R1, 0x2 ;  /* 0x000000011c1d7211 */ /* 0x040fe400078e10ff */
[----:B------:R-:W-:-:S04]  /*03e0*/  IADD3 R28, PT, PT, R28, 0x10, RZ ;  /* 0x000000101c1c7810 */ /* 0x000fc80007ffe0ff */
[----:B------:R-:W-:Y:S01]  /*03f0*/  ISETP.NE.AND P0, PT, R28, R4, PT ;  /* 0x000000041c00720c */ /* 0x000fe20003f05270 */
[----:B--2---:R0:W-:Y:S04]  /*0400*/  STL.64 [R29], R6 ;  /* 0x000000061d007387 */ /* 0x0041e80000100a00 */
[----:B---3--:R0:W-:Y:S04]  /*0410*/  STL.64 [R29+0x8], R8 ;  /* 0x000008081d007387 */ /* 0x0081e80000100a00 */
[----:B----4-:R0:W-:Y:S04]  /*0420*/  STL.64 [R29+0x10], R14 ;  /* 0x0000100e1d007387 */ /* 0x0101e80000100a00 */
[----:B-----5:R0:W-:Y:S04]  /*0430*/  STL.64 [R29+0x18], R12 ;  /* 0x0000180c1d007387 */ /* 0x0201e80000100a00 */
[----:B------:R0:W-:Y:S04]  /*0440*/  STL.64 [R29+0x20], R10 ;  /* 0x0000200a1d007387 */ /* 0x0001e80000100a00 */
[----:B------:R0:W-:Y:S04]  /*0450*/  STL.64 [R29+0x28], R16 ;  /* 0x000028101d007387 */ /* 0x0001e80000100a00 */
[----:B------:R0:W-:Y:S04]  /*0460*/  STL.64 [R29+0x30], R20 ;  /* 0x000030141d007387 */ /* 0x0001e80000100a00 */
[----:B------:R0:W-:Y:S01]  /*0470*/  STL.64 [R29+0x38], R26 ;  /* 0x0000381a1d007387 */ /* 0x0001e20000100a00 */
[----:B------:R-:W-:Y:S05]  /*0480*/  @P0 BRA `(.L_x_2) ;  /* 0xfffffffc00480947 */ /* 0x000fea000383ffff */
.L_x_1:
[----:B------:R-:W-:Y:S05]  /*0490*/  BRA.U !UP2, `(.L_x_0) ;  /* 0x000000050a047547 */ /* 0x000fea000b800000 */
[----:B------:R-:W-:Y:S02]  /*04a0*/  UISETP.GE.U32.AND UP1, UPT, UR4, 0x8, UPT ;  /* 0x000000080400788c */ /* 0x000fe4000bf26070 */
[----:B------:R-:W-:-:S04]  /*04b0*/  ULOP3.LUT UR7, UR6, 0x7, URZ, 0xc0, !UPT ;  /* 0x0000000706077892 */ /* 0x000fc8000f8ec0ff */
[----:B------:R-:W-:-:S03]  /*04c0*/  UISETP.NE.AND UP2, UPT, UR7, URZ, UPT ;  /* 0x000000ff0700728c */ /* 0x000fc6000bf45270 */
[----:B------:R-:W-:Y:S08]  /*04d0*/  BRA.U !UP1, `(.L_x_3) ;  /* 0x0000000109707547 */ /* 0x000ff0000b800000 */
[----:B------:R-:W1:Y:S01]  /*04e0*/  LDC.64 R18, c[0x0][0x380] ;  /* 0x0000e000ff127b82 */ /* 0x000e620000000a00 */
[----:B0-----:R-:W-:-:S04]  /*04f0*/  IMAD R7, R4, R0, R5 ;  /* 0x0000000004077224 */ /* 0x001fc800078e0205 */
[----:B-1----:R-:W-:-:S04]  /*0500*/  IMAD.WIDE R18, R7, 0x4, R18 ;  /* 0x0000000407127825 */ /* 0x002fc800078e0212 */
[C---:B------:R-:W-:Y:S02]  /*0510*/  IMAD.WIDE R20, R0.reuse, 0x4, R18 ;  /* 0x0000000400147825 */ /* 0x040fe400078e0212 */
[----:B------:R-:W2:Y:S02]  /*0520*/  LDG.E R18, desc[UR16][R18.64] ;  /* 0x0000001012127981 */ /* 0x000ea4000c1e1900 */
[C---:B------:R-:W-:Y:S02]  /*0530*/  IMAD.WIDE R14, R0.reuse, 0x4, R20 ;  /* 0x00000004000e7825 */ /* 0x040fe400078e0214 */
[----:B------:R-:W3:Y:S02]  /*0540*/  LDG.E R20, desc[UR16][R20.64] ;  /* 0x0000001014147981 */ /* 0x000ee4000c1e1900 */
[C---:B------:R-:W-:Y:S02]  /*0550*/  IMAD.WIDE R6, R0.reuse, 0x4, R14 ;  /* 0x0000000400067825 */ /* 0x040fe400078e020e */
[----:B------:R-:W4:Y:S02]  /*0560*/  LDG.E R14, desc[UR16][R14.64] ;  /* 0x000000100e0e7981 */ /* 0x000f24000c1e1900 */
[----:B------:R-:W-:-:S02]  /*0570*/  IMAD.WIDE R12, R0, 0x4, R6 ;  /* 0x00000004000c7825 */ /* 0x000fc400078e0206 */
[----:B------:R-:W5:Y:S02]  /*0580*/  LDG.E R6, desc[UR16][R6.64] ;  /* 0x0000001006067981 */ /* 0x000f64000c1e1900 */
[C---:B------:R-:W-:Y:S02]  /*0590*/  IMAD.WIDE R10, R0.reuse, 0x4, R12 ;  /* 0x00000004000a7825 */ /* 0x040fe400078e020c */
[----:B------:R-:W5:Y:S02]  /*05a0*/  LDG.E R12, desc[UR16][R12.64] ;  /* 0x000000100c0c7981 */ /* 0x000f64000c1e1900 */
[C---:B------:R-:W-:Y:S02]  /*05b0*/  IMAD.WIDE R8, R0.reuse, 0x4, R10 ;  /* 0x0000000400087825 */ /* 0x040fe400078e020a */
[----:B------:R-:W5:Y:S02]  /*05c0*/  LDG.E R10, desc[UR16][R10.64] ;  /* 0x000000100a0a7981 */ /* 0x000f64000c1e1900 */
[----:B------:R-:W-:-:S02]  /*05d0*/  IMAD.WIDE R16, R0, 0x4, R8 ;  /* 0x0000000400107825 */ /* 0x000fc400078e0208 */
[----:B------:R-:W5:Y:S04]  /*05e0*/  LDG.E R8, desc[UR16][R8.64] ;  /* 0x0000001008087981 */ /* 0x000f68000c1e1900 */
[----:B------:R-:W5:Y:S01]  /*05f0*/  LDG.E R16, desc[UR16][R16.64] ;  /* 0x0000001010107981 */ /* 0x000f62000c1e1900 */
[C---:B------:R-:W-:Y:S02]  /*0600*/  LEA R23, R4.reuse, R1, 0x2 ;  /* 0x0000000104177211 */ /* 0x040fe400078e10ff */
[----:B------:R-:W-:-:S03]  /*0610*/  IADD3 R4, PT, PT, R4, 0x8, RZ ;  /* 0x0000000804047810 */ /* 0x000fc60007ffe0ff */
[----:B--2---:R1:W-:Y:S04]  /*0620*/  STL [R23], R18 ;  /* 0x0000001217007387 */ /* 0x0043e80000100800 */
[----:B---3--:R1:W-:Y:S04]  /*0630*/  STL [R23+0x4], R20 ;  /* 0x0000041417007387 */ /* 0x0083e80000100800 */
[----:B----4-:R1:W-:Y:S04]  /*0640*/  STL [R23+0x8], R14 ;  /* 0x0000080e17007387 */ /* 0x0103e80000100800 */
[----:B-----5:R1:W-:Y:S04]  /*0650*/  STL [R23+0xc], R6 ;  /* 0x00000c0617007387 */ /* 0x0203e80000100800 */
[----:B------:R1:W-:Y:S04]  /*0660*/  STL [R23+0x10], R12 ;  /* 0x0000100c17007387 */ /* 0x0003e80000100800 */
[----:B------:R1:W-:Y:S04]  /*0670*/  STL [R23+0x14], R10 ;  /* 0x0000140a17007387 */ /* 0x0003e80000100800 */
[----:B------:R1:W-:Y:S04]  /*0680*/  STL [R23+0x18], R8 ;  /* 0x0000180817007387 */ /* 0x0003e80000100800 */
[----:B------:R1:W-:Y:S02]  /*0690*/  STL [R23+0x1c], R16 ;  /* 0x00001c1017007387 */ /* 0x0003e40000100800 */
.L_x_3:
[----:B------:R-:W-:Y:S05]  /*06a0*/  BRA.U !UP2, `(.L_x_0) ;  /* 0x000000010a807547 */ /* 0x000fea000b800000 */
[----:B------:R-:W-:Y:S02]  /*06b0*/  UISETP.GE.U32.AND UP1, UPT, UR7, 0x4, UPT ;  /* 0x000000040700788c */ /* 0x000fe4000bf26070 */
[----:B------:R-:W-:-:S04]  /*06c0*/  ULOP3.LUT UR8, UR6, 0x3, URZ, 0xc0, !UPT ;  /* 0x0000000306087892 */ /* 0x000fc8000f8ec0ff */
[----:B------:R-:W-:-:S03]  /*06d0*/  UISETP.NE.AND UP2, UPT, UR8, URZ, UPT ;  /* 0x000000ff0800728c */ /* 0x000fc6000bf45270 */
[----:B------:R-:W-:Y:S08]  /*06e0*/  BRA.U !UP1, `(.L_x_4) ;  /* 0x0000000109407547 */ /* 0x000ff0000b800000 */
[----:B01----:R-:W0:Y:S01]  /*06f0*/  LDC.64 R6, c[0x0][0x380] ;  /* 0x0000e000ff067b82 */ /* 0x003e220000000a00 */
[----:B------:R-:W-:-:S04]  /*0700*/  IMAD R9, R4, R0, R5 ;  /* 0x0000000004097224 */ /* 0x000fc800078e0205 */
[----:B0-----:R-:W-:-:S04]  /*0710*/  IMAD.WIDE R6, R9, 0x4, R6 ;  /* 0x0000000409067825 */ /* 0x001fc800078e0206 */
[C---:B------:R-:W-:Y:S02]  /*0720*/  IMAD.WIDE R8, R0.reuse, 0x4, R6 ;  /* 0x0000000400087825 */ /* 0x040fe400078e0206 */
[----:B------:R-:W2:Y:S02]  /*0730*/  LDG.E R6, desc[UR16][R6.64] ;  /* 0x0000001006067981 */ /* 0x000ea4000c1e1900 */
[C---:B------:R-:W-:Y:S02]  /*0740*/  IMAD.WIDE R10, R0.reuse, 0x4, R8 ;  /* 0x00000004000a7825 */ /* 0x040fe400078e0208 */
[----:B------:R-:W3:Y:S02]  /*0750*/  LDG.E R8, desc[UR16][R8.64] ;  /* 0x0000001008087981 */ /* 0x000ee4000c1e1900 */
[----:B------:R-:W-:Y:S02]  /*0760*/  IMAD.WIDE R12, R0, 0x4, R10 ;  /* 0x00000004000c7825 */ /* 0x000fe400078e020a */
[----:B------:R-:W4:Y:S04]  /*0770*/  LDG.E R10, desc[UR16][R10.64] ;  /* 0x000000100a0a7981 */ /* 0x000f28000c1e1900 */
[----:B------:R-:W5:Y:S01]  /*0780*/  LDG.E R12, desc[UR16][R12.64] ;  /* 0x000000100c0c7981 */ /* 0x000f62000c1e1900 */
[----:B------:R-:W-:-:S02]  /*0790*/  LEA R15, R4, R1, 0x2 ;  /* 0x00000001040f7211 */ /* 0x000fc400078e10ff */
[----:B------:R-:W-:-:S03]  /*07a0*/  IADD3 R4, PT, PT, R4, 0x4, RZ ;  /* 0x0000000404047810 */ /* 0x000fc60007ffe0ff */
[----:B--2---:R2:W-:Y:S04]  /*07b0*/  STL [R15], R6 ;  /* 0x000000060f007387 */ /* 0x0045e80000100800 */
[----:B---3--:R2:W-:Y:S04]  /*07c0*/  STL [R15+0x4], R8 ;  /* 0x000004080f007387 */ /* 0x0085e80000100800 */
[----:B----4-:R2:W-:Y:S04]  /*07d0*/  STL [R15+0x8], R10 ;  /* 0x0000080a0f007387 */ /* 0x0105e80000100800 */
[----:B-----5:R2:W-:Y:S02]  /*07e0*/  STL [R15+0xc], R12 ;  /* 0x00000c0c0f007387 */ /* 0x0205e40000100800 */
.L_x_4:
[----:B------:R-:W-:Y:S05]  /*07f0*/  BRA.U !UP2, `(.L_x_0) ;  /* 0x000000010a2c7547 */ /* 0x000fea000b800000 */
[----:B012---:R-:W0:Y:S01]  /*0800*/  LDC.64 R8, c[0x0][0x380] ;  /* 0x0000e000ff087b82 */ /* 0x007e220000000a00 */
[----:B------:R-:W-:-:S05]  /*0810*/  UMOV UR4, URZ ;  /* 0x000000ff00047c82 */ /* 0x000fca0008000000 */
.L_x_5:
[----:B------:R-:W-:-:S04]  /*0820*/  IMAD R7, R4, R0, R5 ;  /* 0x0000000004077224 */ /* 0x000fc800078e0205 */
[----:B0--3--:R-:W-:-:S06]  /*0830*/  IMAD.WIDE R6, R7, 0x4, R8 ;  /* 0x0000000407067825 */ /* 0x009fcc00078e0208 */
[----:B------:R-:W2:Y:S01]  /*0840*/  LDG.E R6, desc[UR16][R6.64] ;  /* 0x0000001006067981 */ /* 0x000ea2000c1e1900 */
[C---:B------:R-:W-:Y:S01]  /*0850*/  LEA R11, R4.reuse, R1, 0x2 ;  /* 0x00000001040b7211 */ /* 0x040fe200078e10ff */
[----:B------:R-:W-:Y:S01]  /*0860*/  UIADD3 UR4, UPT, UPT, UR4, 0x1, URZ ;  /* 0x0000000104047890 */ /* 0x000fe2000fffe0ff */
[----:B------:R-:W-:-:S03]  /*0870*/  IADD3 R4, PT, PT, R4, 0x1, RZ ;  /* 0x0000000104047810 */ /* 0x000fc60007ffe0ff */
[----:B------:R-:W-:Y:S01]  /*0880*/  UISETP.NE.AND UP1, UPT, UR4, UR8, UPT ;  /* 0x000000080400728c */ /* 0x000fe2000bf25270 */
[----:B--2---:R3:W-:Y:S08]  /*0890*/  STL [R11], R6 ;  /* 0x000000060b007387 */ /* 0x0047f00000100800 */
[----:B------:R-:W-:Y:S05]  /*08a0*/  BRA.U UP1, `(.L_x_5) ;  /* 0xfffffffd01dc7547 */ /* 0x000fea000b83ffff */
.L_x_0:
[----:B------:R-:W-:-:S13]  /*08b0*/  ISETP.LE.AND P0, PT, R0, UR6, PT ;  /* 0x0000000600007c0c */ /* 0x000fda000bf03270 */
[----:B------:R-:W-:Y:S05]  /*08c0*/  @P0 EXIT ;  /* 0x000000000000094d */ /* 0x000fea0003800000 */
[----:B------:R-:W-:Y:S01]  /*08d0*/  IMAD R3, R2, R0, R3 ;  /* 0x0000000002037224 */ /* 0x000fe200078e0203 */
[----:B------:R-:W-:Y:S06]  /*08e0*/  BRA.U !UP0, `(.L_x_6) ;  /* 0x0000000908ac7547 */ /* 0x000fec000b800000 */
[----:B------:R-:W-:Y:S01]  /*08f0*/  ULOP3.LUT UR20, UR6, 0xf, URZ, 0xc0, !UPT ;  /* 0x0000000f06147892 */ /* 0x000fe2000f8ec0ff */
[----:B------:R-:W-:Y:S01]  /*0900*/  IADD3 R0, PT, PT, R1, 0x20, RZ ;  /* 0x0000002001007810 */ /* 0x000fe20007ffe0ff */
[----:B------:R-:W-:Y:S02]  /*0910*/  ULOP3.LUT UR21, UR6, 0x7, URZ, 0xc0, !UPT ;  /* 0x0000000706157892 */ /* 0x000fe4000f8ec0ff */
[----:B------:R-:W-:Y:S02]  /*0920*/  UIADD3 UR4, UPT, UPT, UR20, -0x1, URZ ;  /* 0xffffffff14047890 */ /* 0x000fe4000fffe0ff */
[----:B------:R-:W-:Y:S02]  /*0930*/  ULOP3.LUT UR22, UR6, 0x7ffffff0, URZ, 0xc0, !UPT ;  /* 0x7ffffff006167892 */ /* 0x000fe4000f8ec0ff */
[----:B------:R-:W-:Y:S02]  /*0940*/  ULOP3.LUT UR19, UR6, 0x3, URZ, 0xc0, !UPT ;  /* 0x0000000306137892 */ /* 0x000fe4000f8ec0ff */
[----:B------:R-:W-:-:S02]  /*0950*/  UIADD3 UR6, UPT, UPT, UR21, -0x1, URZ ;  /* 0xffffffff15067890 */ /* 0x000fc4000fffe0ff */
[----:B------:R-:W-:Y:S02]  /*0960*/  UISETP.GE.U32.AND UP0, UPT, UR4, 0x7, UPT ;  /* 0x000000070400788c */ /* 0x000fe4000bf06070 */
[----:B------:R-:W-:Y:S02]  /*0970*/  UIADD3 UR18, UPT, UPT, -UR22, URZ, URZ ;  /* 0x000000ff16127290 */ /* 0x000fe4000fffe1ff */
[----:B------:R-:W-:Y:S01]  /*0980*/  UISETP.GE.U32.AND UP1, UPT, UR6, 0x3, UPT ;  /* 0x000000030600788c */ /* 0x000fe2000bf26070 */
[----:B------:R-:W-:-:S10]  /*0990*/  UMOV UR4, UR5 ;  /* 0x0000000500047c82 */ /* 0x000fd40008000000 */
.L_x_12:
[----:B------:R-:W4:Y:S01]  /*09a0*/  LDCU UR5, c[0x0][0x38c] ;  /* 0x00007180ff0577ac */ /* 0x000f220008000800 */
[----:B------:R-:W-:Y:S01]  /*09b0*/  HFMA2 R2, -RZ, RZ, 0, 0 ;  /* 0x00000000ff027431 */ /* 0x000fe200000001ff */
[----:B0-----:R-:W-:Y:S01]  /*09c0*/  MOV R5, RZ ;  /* 0x000000ff00057202 */ /* 0x001fe20000000f00 */
[----:B----4-:R-:W-:-:S09]  /*09d0*/  UISETP.GE.U32.AND UP2, UPT, UR5, 0x10, UPT ;  /* 0x000000100500788c */ /* 0x010fd2000bf46070 */
[----:B------:R-:W-:Y:S05]  /*09e0*/  BRA.U !UP2, `(.L_x_7) ;  /* 0x000000050a0c7547 */ /* 0x000fea000b800000 */
[----:B------:R-:W-:Y:S01]  /*09f0*/  MOV R5, RZ ;  /* 0x000000ff00057202 */ /* 0x000fe20000000f00 */
[----:B------:R-:W4:Y:S01]  /*0a00*/  LDCU UR23, c[0x0][0x388] ;  /* 0x00007100ff1777ac */ /* 0x000f220008000800 */
[----:B------:R-:W-:Y:S01]  /*0a10*/  MOV R2, R0 ;  /* 0x0000000000027202 */ /* 0x000fe20000000f00 */
[----:B------:R-:W-:Y:S01]  /*0a20*/  UMOV UR5, UR4 ;  /* 0x0000000400057c82 */ /* 0x000fe20008000000 */
[----:B------:R-:W-:-:S05]  /*0a30*/  UMOV UR6, UR18 ;  /* 0x0000001200067c82 */ /* 0x000fca0008000000 */
.L_x_8:
[----:B01----:R-:W5:Y:S04]  /*0a40*/  LDL.64 R20, [R2+-0x20] ;  /* 0xffffe00002147983 */ /* 0x003f680000100a00 */
[----:B------:R-:W5:Y:S04]  /*0a50*/  LDL.64 R18, [R2+-0x18] ;  /* 0xffffe80002127983 */ /* 0x000f680000100a00 */
[----:B------:R-:W5:Y:S04]  /*0a60*/  LDL.64 R16, [R2+-0x10] ;  /* 0xfffff00002107983 */ /* 0x000f680000100a00 */
[----:B--2---:R-:W2:Y:S04]  /*0a70*/  LDL.64 R14, [R2+-0x8] ;  /* 0xfffff800020e7983 */ /* 0x004ea80000100a00 */
[----:B------:R-:W2:Y:S04]  /*0a80*/  LDL.64 R12, [R2] ;  /* 0x00000000020c7983 */ /* 0x000ea80000100a00 */
[----:B---3--:R-:W3:Y:S04]  /*0a90*/  LDL.64 R10, [R2+0x8] ;  /* 0x00000800020a7983 */ /* 0x008ee80000100a00 */
[----:B------:R-:W3:Y:S04]  /*0aa0*/  LDL.64 R8, [R2+0x10] ;  /* 0x0000100002087983 */ /* 0x000ee80000100a00 */
[----:B------:R0:W3:Y:S01]  /*0ab0*/  LDL.64 R6, [R2+0x18] ;  /* 0x0000180002067983 */ /* 0x0000e20000100a00 */
[----:B------:R-:W-:-:S02]  /*0ac0*/  USHF.L.U32 UR7, UR5, 0x2, URZ ;  /* 0x0000000205077899 */ /* 0x000fc400080006ff */
[----:B------:R-:W-:Y:S02]  /*0ad0*/  UIADD3 UR6, UPT, UPT, UR6, 0x10, URZ ;  /* 0x0000001006067890 */ /* 0x000fe4000fffe0ff */
[----:B----4-:R-:W-:Y:S02]  /*0ae0*/  UIMAD UR8, UR23, 0x4, UR7 ;  /* 0x00000004170878a4 */ /* 0x010fe4000f8e0207 */
[----:B------:R-:W-:Y:S01]  /*0af0*/  UISETP.NE.AND UP2, UPT, UR6, URZ, UPT ;  /* 0x000000ff0600728c */ /* 0x000fe2000bf45270 */
[----:B0-----:R-:W-:Y:S01]  /*0b00*/  IADD3 R2, PT, PT, R2, 0x40, RZ ;  /* 0x0000004002027810 */ /* 0x001fe20007ffe0ff */
[----:B------:R-:W-:Y:S02]  /*0b10*/  UIMAD UR9, UR23, 0x4, UR8 ;  /* 0x00000004170978a4 */ /* 0x000fe4000f8e0208 */
[----:B------:R-:W-:Y:S02]  /*0b20*/  ULEA UR5, UR23, UR5, 0x4 ;  /* 0x0000000517057291 */ /* 0x000fe4000f8e20ff */
[----:B------:R-:W5:Y:S01]  /*0b30*/  LDCU UR7, c[0x3][UR7] ;  /* 0x00c00000070777ac */ /* 0x000f620008000800 */
[----:B------:R-:W-:-:S03]  /*0b40*/  UIMAD UR10, UR23, 0x4, UR9 ;  /* 0x00000004170a78a4 */ /* 0x000fc6000f8e0209 */
[----:B------:R-:W0:Y:S01]  /*0b50*/  LDCU UR8, c[0x3][UR8] ;  /* 0x00c00000080877ac */ /* 0x000e220008000800 */
[----:B------:R-:W-:-:S03]  /*0b60*/  UIMAD UR11, UR23, 0x4, UR10 ;  /* 0x00000004170b78a4 */ /* 0x000fc6000f8e020a */
[----:B------:R-:W1:Y:S01]  /*0b70*/  LDCU UR9, c[0x3][UR9] ;  /* 0x00c00000090977ac */ /* 0x000e620008000800 */
[----:B------:R-:W-:-:S04]  /*0b80*/  UIMAD UR12, UR23, 0x4, UR11 ;  /* 0x00000004170c78a4 */ /* 0x000fc8000f8e020b */
[----:B------:R-:W4:Y:S01]  /*0b90*/  LDCU UR10, c[0x3][UR10] ;  /* 0x00c000000a0a77ac */ /* 0x000f220008000800 */
[----:B------:R-:W-:-:S03]  /*0ba0*/  UIMAD UR13, UR23, 0x4, UR12 ;  /* 0x00000004170d78a4 */ /* 0x000fc6000f8e020c */
[----:B------:R-:W4:Y:S01]  /*0bb0*/  LDCU UR11, c[0x3][UR11] ;  /* 0x00c000000b0b77ac */ /* 0x000f220008000800 */
[----:B------:R-:W-:-:S03]  /*0bc0*/  UIMAD UR14, UR23, 0x4, UR13 ;  /* 0x00000004170e78a4 */ /* 0x000fc6000f8e020d */
[----:B------:R-:W4:Y:S01]  /*0bd0*/  LDCU UR12, c[0x3][UR12] ;  /* 0x00c000000c0c77ac */ /* 0x000f220008000800 */
[----:B------:R-:W-:-:S04]  /*0be0*/  UIMAD UR15, UR23, 0x4, UR14 ;  /* 0x00000004170f78a4 */ /* 0x000fc8000f8e020e */
[----:B------:R-:W2:Y:S04]  /*0bf0*/  LDCU UR13, c[0x3][UR13] ;  /* 0x00c000000d0d77ac */ /* 0x000ea80008000800 */
[----:B------:R-:W2:Y:S01]  /*0c00*/  LDCU UR14, c[0x3][UR14] ;  /* 0x00c000000e0e77ac */ /* 0x000ea20008000800 */
[----:B-----5:R-:W-:Y:S01]  /*0c10*/  IMAD R20, R20, UR7, R5 ;  /* 0x0000000714147c24 */ /* 0x020fe2000f8e0205 */
[----:B------:R-:W-:Y:S02]  /*0c20*/  UIMAD UR7, UR23, 0x4, UR15 ;  /* 0x00000004170778a4 */ /* 0x000fe4000f8e020f */
[----:B------:R-:W5:Y:S01]  /*0c30*/  LDCU UR15, c[0x3][UR15] ;  /* 0x00c000000f0f77ac */ /* 0x000f620008000800 */
[----:B0-----:R-:W-:Y:S01]  /*0c40*/  IMAD R21, R21, UR8, R20 ;  /* 0x0000000815157c24 */ /* 0x001fe2000f8e0214 */
[----:B------:R-:W-:-:S03]  /*0c50*/  UIMAD UR8, UR23, 0x4, UR7 ;  /* 0x00000004170878a4 */ /* 0x000fc6000f8e0207 */
[----:B-1----:R-:W-:Y:S01]  /*0c60*/  IMAD R18, R18, UR9, R21 ;  /* 0x0000000912127c24 */ /* 0x002fe2000f8e0215 */
[----:B------:R-:W-:-:S03]  /*0c70*/  UIMAD UR9, UR23, 0x4, UR8 ;  /* 0x00000004170978a4 */ /* 0x000fc6000f8e0208 */
[----:B----4-:R-:W-:Y:S01]  /*0c80*/  IMAD R19, R19, UR10, R18 ;  /* 0x0000000a13137c24 */ /* 0x010fe2000f8e0212 */
[----:B------:R-:W0:Y:S03]  /*0c90*/  LDCU UR7, c[0x3][UR7] ;  /* 0x00c00000070777ac */ /* 0x000e260008000800 */
[----:B------:R-:W-:Y:S01]  /*0ca0*/  IMAD R16, R16, UR11, R19 ;  /* 0x0000000b10107c24 */ /* 0x000fe2000f8e0213 */
[----:B------:R-:W-:Y:S01]  /*0cb0*/  UIMAD UR10, UR23, 0x4, UR9 ;  /* 0x00000004170a78a4 */ /* 0x000fe2000f8e0209 */
[----:B------:R-:W3:Y:S02]  /*0cc0*/  LDCU UR8, c[0x3][UR8] ;  /* 0x00c00000080877ac */ /* 0x000ee40008000800 */
[----:B------:R-:W-:Y:S01]  /*0cd0*/  IMAD R17, R17, UR12, R16 ;  /* 0x0000000c11117c24 */ /* 0x000fe2000f8e0210 */
[----:B------:R-:W-:-:S03]  /*0ce0*/  UIMAD UR11, UR23, 0x4, UR10 ;  /* 0x00000004170b78a4 */ /* 0x000fc6000f8e020a */
[----:B--2---:R-:W-:Y:S01]  /*0cf0*/  IMAD R14, R14, UR13, R17 ;  /* 0x0000000d0e0e7c24 */ /* 0x004fe2000f8e0211 */
[----:B------:R-:W1:Y:S03]  /*0d00*/  LDCU UR9, c[0x3][UR9] ;  /* 0x00c00000090977ac */ /* 0x000e660008000800 */
[----:B------:R-:W-:Y:S01]  /*0d10*/  IMAD R15, R15, UR14, R14 ;  /* 0x0000000e0f0f7c24 */ /* 0x000fe2000f8e020e */
[----:B------:R-:W-:Y:S01]  /*0d20*/  UIMAD UR12, UR23, 0x4, UR11 ;  /* 0x00000004170c78a4 */ /* 0x000fe2000f8e020b */
[----:B------:R-:W2:Y:S02]  /*0d30*/  LDCU UR10, c[0x3][UR10] ;  /* 0x00c000000a0a77ac */ /* 0x000ea40008000800 */
[----:B-----5:R-:W-:Y:S01]  /*0d40*/  IMAD R12, R12, UR15, R15 ;  /* 0x0000000f0c0c7c24 */ /* 0x020fe2000f8e020f */
[----:B------:R-:W-:-:S03]  /*0d50*/  ULEA UR13, UR23, UR12, 0x2 ;  /* 0x0000000c170d7291 */ /* 0x000fc6000f8e10ff */
[----:B0-----:R-:W-:Y:S01]  /*0d60*/  IMAD R13, R13, UR7, R12 ;  /* 0x000000070d0d7c24 */ /* 0x001fe2000f8e020c */
[----:B------:R-:W0:Y:S03]  /*0d70*/  LDCU UR11, c[0x3][UR11] ;  /* 0x00c000000b0b77ac */ /* 0x000e260008000800 */
[----:B---3--:R-:W-:Y:S01]  /*0d80*/  IMAD R10, R10, UR8, R13 ;  /* 0x000000080a0a7c24 */ /* 0x008fe2000f8e020d */
[----:B------:R-:W3:Y:S03]  /*0d90*/  LDCU UR12, c[0x3][UR12] ;  /* 0x00c000000c0c77ac */ /* 0x000ee60008000800 */
[----:B-1----:R-:W-:Y:S01]  /*0da0*/  IMAD R11, R11, UR9, R10 ;  /* 0x000000090b0b7c24 */ /* 0x002fe2000f8e020a */
[----:B------:R-:W1:Y:S03]  /*0db0*/  LDCU UR13, c[0x3][UR13] ;  /* 0x00c000000d0d77ac */ /* 0x000e660008000800 */
[----:B--2---:R-:W-:-:S04]  /*0dc0*/  IMAD R8, R8, UR10, R11 ;  /* 0x0000000a08087c24 */ /* 0x004fc8000f8e020b */
[----:B0-----:R-:W-:-:S04]  /*0dd0*/  IMAD R9, R9, UR11, R8 ;  /* 0x0000000b09097c24 */ /* 0x001fc8000f8e0208 */
[----:B---3--:R-:W-:-:S04]  /*0de0*/  IMAD R6, R6, UR12, R9 ;  /* 0x0000000c06067c24 */ /* 0x008fc8000f8e0209 */
[----:B-1----:R-:W-:Y:S01]  /*0df0*/  IMAD R5, R7, UR13, R6 ;  /* 0x0000000d07057c24 */ /* 0x002fe2000f8e0206 */
[----:B------:R-:W-:Y:S06]  /*0e00*/  BRA.U UP2, `(.L_x_8) ;  /* 0xfffffffd020c7547 */ /* 0x000fec000b83ffff */
[----:B------:R-:W-:-:S07]  /*0e10*/  MOV R2, UR22 ;  /* 0x0000001600027c02 */ /* 0x000fce0008000f00 */
.L_x_7:
[----:B------:R-:W-:-:S09]  /*0e20*/  UISETP.NE.AND UP2, UPT, UR20, URZ, UPT ;  /* 0x000000ff1400728c */ /* 0x000fd2000bf45270 */
[----:B------:R-:W-:Y:S05]  /*0e30*/  BRA.U !UP2, `(.L_x_9) ;  /* 0x000000050a287547 */ /* 0x000fea000b800000 */
[----:B------:R-:W-:Y:S01]  /*0e40*/  UISETP.NE.AND UP2, UPT, UR21, URZ, UPT ;  /* 0x000000ff1500728c */ /* 0x000fe2000bf45270 */
[----:B------:R-:W-:Y:S10]  /*0e50*/  BRA.U !UP0, `(.L_x_10) ;  /* 0x0000000108807547 */ /* 0x000ff4000b800000 */
[C---:B------:R-:W-:Y:S01]  /*0e60*/  LEA R4, R2.reuse, R1, 0x2 ;  /* 0x0000000102047211 */ /* 0x040fe200078e10ff */
[----:B0-----:R-:W0:Y:S04]  /*0e70*/  LDC R21, c[0x0][0x388] ;  /* 0x0000e200ff157b82 */ /* 0x001e280000000800 */
[----:B-123--:R-:W2:Y:S04]  /*0e80*/  LDL.64 R10, [R4] ;  /* 0x00000000040a7983 */ /* 0x00eea80000100a00 */
[----:B------:R-:W3:Y:S04]  /*0e90*/  LDL.64 R8, [R4+0x8] ;  /* 0x0000080004087983 */ /* 0x000ee80000100a00 */
[----:B------:R-:W4:Y:S04]  /*0ea0*/  LDL.64 R6, [R4+0x10] ;  /* 0x0000100004067983 */ /* 0x000f280000100a00 */
[----:B------:R1:W5:Y:S01]  /*0eb0*/  LDL.64 R12, [R4+0x18] ;  /* 0x00001800040c7983 */ /* 0x0003620000100a00 */
[C---:B0-----:R-:W-:Y:S01]  /*0ec0*/  IMAD R14, R2.reuse, R21, UR4 ;  /* 0x00000004020e7e24 */ /* 0x041fe2000f8e0215 */
[----:B------:R-:W-:-:S04]  /*0ed0*/  IADD3 R2, PT, PT, R2, 0x8, RZ ;  /* 0x0000000802027810 */ /* 0x000fc80007ffe0ff */
[----:B------:R-:W-:-:S04]  /*0ee0*/  SHF.L.U32 R14, R14, 0x2, RZ ;  /* 0x000000020e0e7819 */ /* 0x000fc800000006ff */
[C---:B------:R-:W-:Y:S01]  /*0ef0*/  LEA R16, R21.reuse, R14, 0x2 ;  /* 0x0000000e15107211 */ /* 0x040fe200078e10ff */
[----:B------:R0:W2:Y:S03]  /*0f00*/  LDC R15, c[0x3][R14] ;  /* 0x00c000000e0f7b82 */ /* 0x0000a60000000800 */
[----:B------:R-:W-:-:S04]  /*0f10*/  LEA R17, R21, R16, 0x2 ;  /* 0x0000001015117211 */ /* 0x000fc800078e10ff */
[C---:B------:R-:W-:Y:S01]  /*0f20*/  LEA R18, R21.reuse, R17, 0x2 ;  /* 0x0000001115127211 */ /* 0x040fe200078e10ff */
[----:B------:R-:W2:Y:S03]  /*0f30*/  LDC R16, c[0x3][R16] ;  /* 0x00c0000010107b82 */ /* 0x000ea60000000800 */
[----:B------:R-:W-:-:S04]  /*0f40*/  LEA R19, R21, R18, 0x2 ;  /* 0x0000001215137211 */ /* 0x000fc800078e10ff */
[C---:B-1----:R-:W-:Y:S01]  /*0f50*/  LEA R4, R21.reuse, R19, 0x2 ;  /* 0x0000001315047211 */ /* 0x042fe200078e10ff */
[----:B------:R-:W3:Y:S03]  /*0f60*/  LDC R17, c[0x3][R17] ;  /* 0x00c0000011117b82 */ /* 0x000ee60000000800 */
[----:B------:R-:W-:-:S04]  /*0f70*/  LEA R20, R21, R4, 0x2 ;  /* 0x0000000415147211 */ /* 0x000fc800078e10ff */
[----:B0-----:R-:W-:Y:S01]  /*0f80*/  LEA R14, R21, R20, 0x2 ;  /* 0x00000014150e7211 */ /* 0x001fe200078e10ff */
[----:B------:R-:W0:Y:S08]  /*0f90*/  LDC R18, c[0x3][R18] ;  /* 0x00c0000012127b82 */ /* 0x000e300000000800 */
[----:B------:R-:W4:Y:S08]  /*0fa0*/  LDC R19, c[0x3][R19] ;  /* 0x00c0000013137b82 */ /* 0x000f300000000800 */
[----:B------:R-:W1:Y:S08]  /*0fb0*/  LDC R4, c[0x3][R4] ;  /* 0x00c0000004047b82 */ /* 0x000e700000000800 */
[----:B------:R-:W5:Y:S08]  /*0fc0*/  LDC R20, c[0x3][R20] ;  /* 0x00c0000014147b82 */ /* 0x000f700000000800 */
[----:B------:R-:W5:Y:S01]  /*0fd0*/  LDC R14, c[0x3][R14] ;  /* 0x00c000000e0e7b82 */ /* 0x000f620000000800 */
[----:B--2---:R-:W-:-:S04]  /*0fe0*/  IMAD R10, R10, R15, R5 ;  /* 0x0000000f0a0a7224 */ /* 0x004fc800078e0205 */
[----:B------:R-:W-:-:S04]  /*0ff0*/  IMAD R11, R16, R11, R10 ;  /* 0x0000000b100b7224 */ /* 0x000fc800078e020a */
[----:B---3--:R-:W-:-:S04]  /*1000*/  IMAD R8, R8, R17, R11 ;  /* 0x0000001108087224 */ /* 0x008fc800078e020b */
[----:B0-----:R-:W-:-:S04]  /*1010*/  IMAD R9, R18, R9, R8 ;  /* 0x0000000912097224 */ /* 0x001fc800078e0208 */
[----:B----4-:R-:W-:-:S04]  /*1020*/  IMAD R6, R6, R19, R9 ;  /* 0x0000001306067224 */ /* 0x010fc800078e0209 */
[----:B-1----:R-:W-:-:S04]  /*1030*/  IMAD R7, R4, R7, R6 ;  /* 0x0000000704077224 */ /* 0x002fc800078e0206 */
[----:B-----5:R-:W-:-:S04]  /*1040*/  IMAD R12, R12, R20, R7 ;  /* 0x000000140c0c7224 */ /* 0x020fc800078e0207 */
[----:B------:R-:W-:-:S07]  /*1050*/  IMAD R5, R14, R13, R12 ;  /* 0x0000000d0e057224 */ /* 0x000fce00078e020c */
.L_x_10:
[----:B------:R-:W-:Y:S05]  /*1060*/  BRA.U !UP2, `(.L_x_9) ;  /* 0x000000010a9c7547 */ /* 0x000fea000b800000 */
[----:B------:R-:W-:Y:S01]  /*1070*/  UISETP.NE.AND UP2, UPT, UR19, URZ, UPT ;  /* 0x000000ff1300728c */ /* 0x000fe2000bf45270 */
[----:B------:R-:W-:Y:S10]  /*1080*/  BRA.U !UP1, `(.L_x_11) ;  /* 0x0000000109487547 */ /* 0x000ff4000b800000 */
[C---:B------:R-:W-:Y:S01]  /*1090*/  LEA R4, R2.reuse, R1, 0x2 ;  /* 0x0000000102047211 */ /* 0x040fe200078e10ff */
[----:B0--3--:R-:W0:Y:S04]  /*10a0*/  LDC R11, c[0x0][0x388] ;  /* 0x0000e200ff0b7b82 */ /* 0x009e280000000800 */
[----:B-12---:R-:W2:Y:S04]  /*10b0*/  LDL.64 R6, [R4] ;  /* 0x0000000004067983 */ /* 0x006ea80000100a00 */
[----:B------:R-:W3:Y:S01]  /*10c0*/  LDL.64 R8, [R4+0x8] ;  /* 0x0000080004087983 */ /* 0x000ee20000100a00 */
[C---:B0-----:R-:W-:Y:S01]  /*10d0*/  IMAD R10, R2.reuse, R11, UR4 ;  /* 0x00000004020a7e24 */ /* 0x041fe2000f8e020b */
[----:B------:R-:W-:-:S04]  /*10e0*/  IADD3 R2, PT, PT, R2, 0x4, RZ ;  /* 0x0000000402027810 */ /* 0x000fc80007ffe0ff */
[----:B------:R-:W-:-:S04]  /*10f0*/  SHF.L.U32 R10, R10, 0x2, RZ ;  /* 0x000000020a0a7819 */ /* 0x000fc800000006ff */
[C---:B------:R-:W-:Y:S02]  /*1100*/  LEA R12, R11.reuse, R10, 0x2 ;  /* 0x0000000a0b0c7211 */ /* 0x040fe400078e10ff */
[----:B------:R-:W2:Y:S02]  /*1110*/  LDC R10, c[0x3][R10] ;  /* 0x00c000000a0a7b82 */ /* 0x000ea40000000800 */
[----:B------:R-:W-:-:S04]  /*1120*/  LEA R14, R11, R12, 0x2 ;  /* 0x0000000c0b0e7211 */ /* 0x000fc800078e10ff */
[----:B------:R-:W-:Y:S02]  /*1130*/  LEA R11, R11, R14, 0x2 ;  /* 0x0000000e0b0b7211 */ /* 0x000fe400078e10ff */
[----:B------:R-:W0:Y:S08]  /*1140*/  LDC R12, c[0x3][R12] ;  /* 0x00c000000c0c7b82 */ /* 0x000e300000000800 */
[----:B------:R-:W3:Y:S08]  /*1150*/  LDC R14, c[0x3][R14] ;  /* 0x00c000000e0e7b82 */ /* 0x000ef00000000800 */
[----:B------:R-:W1:Y:S01]  /*1160*/  LDC R11, c[0x3][R11] ;  /* 0x00c000000b0b7b82 */ /* 0x000e620000000800 */
[----:B--2---:R-:W-:-:S04]  /*1170*/  IMAD R6, R6, R10, R5 ;  /* 0x0000000a06067224 */ /* 0x004fc800078e0205 */
[----:B0-----:R-:W-:-:S04]  /*1180*/  IMAD R7, R12, R7, R6 ;  /* 0x000000070c077224 */ /* 0x001fc800078e0206 */
[----:B---3--:R-:W-:-:S04]  /*1190*/  IMAD R8, R8, R14, R7 ;  /* 0x0000000e08087224 */ /* 0x008fc800078e0207 */
[----:B-1----:R-:W-:-:S07]  /*11a0*/  IMAD R5, R11, R9, R8 ;  /* 0x000000090b057224 */ /* 0x002fce00078e0208 */
.L_x_11:
[----:B------:R-:W-:Y:S05]  /*11b0*/  BRA.U !UP2, `(.L_x_9) ;  /* 0x000000010a487547 */ /* 0x000fea000b800000 */
[C---:B------:R-:W-:Y:S01]  /*11c0*/  LEA R4, R2.reuse, R1, 0x2 ;  /* 0x0000000102047211 */ /* 0x040fe200078e10ff */
[----:B0-----:R-:W0:Y:S04]  /*11d0*/  LDC R9, c[0x0][0x388] ;  /* 0x0000e200ff097b82 */ /* 0x001e280000000800 */
[----:B-123--:R-:W2:Y:S01]  /*11e0*/  LDL.64 R6, [R4] ;  /* 0x0000000004067983 */ /* 0x00eea20000100a00 */
[----:B------:R-:W-:Y:S01]  /*11f0*/  UISETP.NE.AND UP2, UPT, UR19, 0x1, UPT ;  /* 0x000000011300788c */ /* 0x000fe2000bf45270 */
[----:B0-----:R-:W-:-:S05]  /*1200*/  IMAD R2, R2, R9, UR4 ;  /* 0x0000000402027e24 */ /* 0x001fca000f8e0209 */
[----:B------:R-:W-:-:S04]  /*1210*/  SHF.L.U32 R8, R2, 0x2, RZ ;  /* 0x0000000202087819 */ /* 0x000fc800000006ff */
[----:B------:R-:W2:Y:S02]  /*1220*/  LDC R2, c[0x3][R8] ;  /* 0x00c0000008027b82 */ /* 0x000ea40000000800 */
[----:B--2---:R-:W-:Y:S01]  /*1230*/  IMAD R5, R6, R2, R5 ;  /* 0x0000000206057224 */ /* 0x004fe200078e0205 */
[----:B------:R-:W-:Y:S06]  /*1240*/  BRA.U !UP2, `(.L_x_9) ;  /* 0x000000010a247547 */ /* 0x000fec000b800000 */
[----:B------:R-:W-:Y:S01]  /*1250*/  LEA R8, R9, R8, 0x2 ;  /* 0x0000000809087211 */ /* 0x000fe200078e10ff */
[----:B------:R-:W-:-:S03]  /*1260*/  UISETP.NE.AND UP2, UPT, UR19, 0x2, UPT ;  /* 0x000000021300788c */ /* 0x000fc6000bf45270 */
[----:B------:R-:W0:Y:S02]  /*1270*/  LDC R2, c[0x3][R8] ;  /* 0x00c0000008027b82 */ /* 0x000e240000000800 */
[----:B0-----:R-:W-:-:S04]  /*1280*/  IMAD R5, R2, R7, R5 ;  /* 0x0000000702057224 */ /* 0x001fc800078e0205 */
[----:B------:R-:W-:Y:S05]  /*1290*/  BRA.U !UP2, `(.L_x_9) ;  /* 0x000000010a107547 */ /* 0x000fea000b800000 */
[----:B------:R-:W2:Y:S01]  /*12a0*/  LDL R4, [R4+0x8] ;  /* 0x0000080004047983 */ /* 0x000ea20000100800 */
[----:B------:R-:W-:-:S06]  /*12b0*/  LEA R2, R9, R8, 0x2 ;  /* 0x0000000809027211 */ /* 0x000fcc00078e10ff */
[----:B------:R-:W2:Y:S02]  /*12c0*/  LDC R2, c[0x3][R2] ;  /* 0x00c0000002027b82 */ /* 0x000ea40000000800 */
[----:B--2---:R-:W-:-:S07]  /*12d0*/  IMAD R5, R4, R2, R5 ;  /* 0x0000000204057224 */ /* 0x004fce00078e0205 */
.L_x_9:
[----:B012---:R-:W0:Y:S01]  /*12e0*/  LDC R8, c[0x0][0x388] ;  /* 0x0000e200ff087b82 */ /* 0x007e220000000800 */
[----:B------:R-:W-:-:S04]  /*12f0*/  LEA.HI R2, R5, R5, RZ, 0x1 ;  /* 0x0000000505027211 */ /* 0x000fc800078f08ff */
[----:B------:R-:W-:-:S03]  /*1300*/  LOP3.LUT R2, R2, 0xfffffffe, RZ, 0xc0, !PT ;  /* 0xfffffffe02027812 */ /* 0x000fc600078ec0ff */
[----:B---3--:R-:W1:Y:S01]  /*1310*/  LDC.64 R6, c[0x0][0x380] ;  /* 0x0000e000ff067b82 */ /* 0x008e620000000a00 */
[----:B------:R-:W-:Y:S01]  /*1320*/  IADD3 R9, PT, PT, -R2, R5, RZ ;  /* 0x0000000502097210 */ /* 0x000fe20007ffe1ff */
[----:B0-----:R-:W-:Y:S01]  /*1330*/  IMAD R11, R8, UR4, R3 ;  /* 0x00000004080b7c24 */ /* 0x001fe2000f8e0203 */
[----:B------:R-:W-:-:S06]  /*1340*/  UIADD3 UR4, UPT, UPT, UR4, 0x1, URZ ;  /* 0x0000000104047890 */ /* 0x000fcc000fffe0ff */
[----:B------:R-:W-:Y:S01]  /*1350*/  ISETP.NE.AND P0, PT, R8, UR4, PT ;  /* 0x0000000408007c0c */ /* 0x000fe2000bf05270 */
[----:B-1----:R-:W-:-:S05]  /*1360*/  IMAD.WIDE R4, R11, 0x4, R6 ;  /* 0x000000040b047825 */ /* 0x002fca00078e0206 */
[----:B------:R0:W-:Y:S07]  /*1370*/  STG.E desc[UR16][R4.64], R9 ;  /* 0x0000000904007986 */ /* 0x0001ee000c101910 */
[----:B------:R-:W-:Y:S05]  /*1380*/  @!P0 EXIT ;  /* 0x000000000000894d */ /* 0x000fea0003800000 */
[----:B------:R-:W-:Y:S05]  /*1390*/  BRA `(.L_x_12) ;  /* 0xfffffff400807947 */ /* 0x000fea000383ffff */
.L_x_6:
[C---:B------:R-:W-:Y:S02]  /*13a0*/  IADD3 R4, PT, PT, -R0.reuse, UR6, RZ ;  /* 0x0000000600047c10 */ /* 0x040fe4000fffe1ff */
[----:B------:R-:W-:Y:S02]  /*13b0*/  IADD3 R2, PT, PT, R0, -UR6, RZ ;  /* 0x8000000600027c10 */ /* 0x000fe4000fffe0ff */
[----:B------:R-:W-:Y:S02]  /*13c0*/  ISETP.GT.U32.AND P1, PT, R4, -0x8, PT ;  /* 0xfffffff80400780c */ /* 0x000fe40003f24070 */
[----:B------:R-:W-:-:S04]  /*13d0*/  LOP3.LUT R22, R2, 0x7, RZ, 0xc0, !PT ;  /* 0x0000000702167812 */ /* 0x000fc800078ec0ff */
[----:B------:R-:W-:-:S07]  /*13e0*/  ISETP.NE.AND P0, PT, R22, RZ, PT ;  /* 0x000000ff1600720c */ /* 0x000fce0003f05270 */
[----:B------:R-:W-:Y:S06]  /*13f0*/  @P1 BRA `(.L_x_13) ;  /* 0x0000000000601947 */ /* 0x000fec0003800000 */
[----:B------:R-:W4:Y:S01]  /*1400*/  LDC.64 R4, c[0x0][0x380] ;  /* 0x0000e000ff047b82 */ /* 0x000f220000000a00 */
[----:B-1----:R-:W-:Y:S01]  /*1410*/  LOP3.LUT R23, R2, 0xfffffff8, RZ, 0xc0, !PT ;  /* 0xfffffff802177812 */ /* 0x002fe200078ec0ff */
[----:B------:R-:W-:-:S06]  /*1420*/  UMOV UR4, URZ ;  /* 0x000000ff00047c82 */ /* 0x000fcc0008000000 */
.L_x_14:
[----:B0-----:R-:W-:Y:S01]  /*1430*/  IMAD R7, R0, UR5, R3 ;  /* 0x0000000500077c24 */ /* 0x001fe2000f8e0203 */
[----:B------:R-:W-:Y:S02]  /*1440*/  UIADD3 UR4, UPT, UPT, UR4, 0x8, URZ ;  /* 0x0000000804047890 */ /* 0x000fe4000fffe0ff */
[----:B------:R-:W-:Y:S01]  /*1450*/  UIADD3 UR5, UPT, UPT, UR5, 0x8, URZ ;  /* 0x0000000805057890 */ /* 0x000fe2000fffe0ff */
[----:B--234-:R-:W-:-:S03]  /*1460*/  IMAD.WIDE R6, R7, 0x4, R4 ;  /* 0x0000000407067825 */ /* 0x01cfc600078e0204 */
[----:B------:R-:W-:Y:S02]  /*1470*/  ISETP.NE.AND P1, PT, R23, UR4, PT ;  /* 0x0000000417007c0c */ /* 0x000fe4000bf25270 */
[----:B------:R0:W-:Y:S01]  /*1480*/  STG.E desc[UR16][R6.64], RZ ;  /* 0x000000ff06007986 */ /* 0x0001e2000c101910 */
[----:B------:R-:W-:-:S05]  /*1490*/  IMAD.WIDE R8, R0, 0x4, R6 ;  /* 0x0000000400087825 */ /* 0x000fca00078e0206 */
        /* <DEDUP_REMOVED lines=13> */
[----:B------:R-:W-:Y:S05]  /*1570*/  @P1 BRA `(.L_x_14) ;  /* 0xfffffffc00ac1947 */ /* 0x000fea000383ffff */
.L_x_13:
[----:B------:R-:W-:Y:S05]  /*1580*/  @!P0 EXIT ;  /* 0x000000000000894d */ /* 0x000fea0003800000 */
[----:B------:R-:W-:Y:S02]  /*1590*/  ISETP.GE.U32.AND P0, PT, R22, 0x4, PT ;  /* 0x000000041600780c */ /* 0x000fe40003f06070 */
[----:B012---:R-:W-:-:S04]  /*15a0*/  LOP3.LUT R10, R2, 0x3, RZ, 0xc0, !PT ;  /* 0x00000003020a7812 */ /* 0x007fc800078ec0ff */
[----:B------:R-:W-:-:S07]  /*15b0*/  ISETP.NE.AND P1, PT, R10, RZ, PT ;  /* 0x000000ff0a00720c */ /* 0x000fce0003f25270 */
[----:B------:R-:W-:Y:S06]  /*15c0*/  @!P0 BRA `(.L_x_15) ;  /* 0x00000000002c8947 */ /* 0x000fec0003800000 */
[----:B------:R-:W0:Y:S01]  /*15d0*/  LDC.64 R4, c[0x0][0x380] ;  /* 0x0000e000ff047b82 */ /* 0x000e220000000a00 */
[----:B------:R-:W-:Y:S01]  /*15e0*/  IMAD R7, R0, UR5, R3 ;  /* 0x0000000500077c24 */ /* 0x000fe2000f8e0203 */
[----:B------:R-:W-:-:S03]  /*15f0*/  UIADD3 UR5, UPT, UPT, UR5, 0x4, URZ ;  /* 0x0000000405057890 */ /* 0x000fc6000fffe0ff */
[----:B0-----:R-:W-:-:S05]  /*1600*/  IMAD.WIDE R4, R7, 0x4, R4 ;  /* 0x0000000407047825 */ /* 0x001fca00078e0204 */
[----:B------:R0:W-:Y:S01]  /*1610*/  STG.E desc[UR16][R4.64], RZ ;  /* 0x000000ff04007986 */ /* 0x0001e2000c101910 */
[----:B---3--:R-:W-:-:S05]  /*1620*/  IMAD.WIDE R6, R0, 0x4, R4 ;  /* 0x0000000400067825 */ /* 0x008fca00078e0204 */
[----:B------:R0:W-:Y:S01]  /*1630*/  STG.E desc[UR16][R6.64], RZ ;  /* 0x000000ff06007986 */ /* 0x0001e2000c101910 */
[----:B------:R-:W-:-:S05]  /*1640*/  IMAD.WIDE R8, R0, 0x4, R6 ;  /* 0x0000000400087825 */ /* 0x000fca00078e0206 */
[----:B------:R0:W-:Y:S01]  /*1650*/  STG.E desc[UR16][R8.64], RZ ;  /* 0x000000ff08007986 */ /* 0x0001e2000c101910 */
[----:B------:R-:W-:-:S05]  /*1660*/  IMAD.WIDE R12, R0, 0x4, R8 ;  /* 0x00000004000c7825 */ /* 0x000fca00078e0208 */
[----:B------:R0:W-:Y:S02]  /*1670*/  STG.E desc[UR16][R12.64], RZ ;  /* 0x000000ff0c007986 */ /* 0x0001e4000c101910 */
.L_x_15:
[----:B------:R-:W-:Y:S05]  /*1680*/  @!P1 EXIT ;  /* 0x000000000000994d */ /* 0x000fea0003800000 */
[----:B------:R-:W-:Y:S02]  /*1690*/  ISETP.NE.AND P0, PT, R10, 0x1, PT ;  /* 0x000000010a00780c */ /* 0x000fe40003f05270 */
[----:B------:R-:W-:-:S04]  /*16a0*/  LOP3.LUT R2, R2, 0x1, RZ, 0xc0, !PT ;  /* 0x0000000102027812 */ /* 0x000fc800078ec0ff */
[----:B------:R-:W-:-:S07]  /*16b0*/  ISETP.NE.U32.AND P1, PT, R2, 0x1, PT ;  /* 0x000000010200780c */ /* 0x000fce0003f25070 */
[----:B------:R-:W-:Y:S06]  /*16c0*/  @!P0 BRA `(.L_x_16) ;  /* 0x00000000001c8947 */ /* 0x000fec0003800000 */
[----:B0-----:R-:W0:Y:S01]  /*16d0*/  LDC.64 R4, c[0x0][0x380] ;  /* 0x0000e000ff047b82 */ /* 0x001e220000000a00 */
[----:B------:R-:W-:Y:S01]  /*16e0*/  IMAD R7, R0, UR5, R3 ;  /* 0x0000000500077c24 */ /* 0x000fe2000f8e0203 */
[----:B------:R-:W-:-:S03]  /*16f0*/  UIADD3 UR5, UPT, UPT, UR5, 0x2, URZ ;  /* 0x0000000205057890 */ /* 0x000fc6000fffe0ff */
[----:B0-----:R-:W-:-:S05]  /*1700*/  IMAD.WIDE R4, R7, 0x4, R4 ;  /* 0x0000000407047825 */ /* 0x001fca00078e0204 */
[----:B------:R1:W-:Y:S01]  /*1710*/  STG.E desc[UR16][R4.64], RZ ;  /* 0x000000ff04007986 */ /* 0x0003e2000c101910 */
[----:B---3--:R-:W-:-:S05]  /*1720*/  IMAD.WIDE R6, R0, 0x4, R4 ;  /* 0x0000000400067825 */ /* 0x008fca00078e0204 */
[----:B------:R1:W-:Y:S02]  /*1730*/  STG.E desc[UR16][R6.64], RZ ;  /* 0x000000ff06007986 */ /* 0x0003e4000c101910 */
.L_x_16:
[----:B------:R-:W-:Y:S05]  /*1740*/  @P1 EXIT ;  /* 0x000000000000194d */ /* 0x000fea0003800000 */
[----:B01----:R-:W0:Y:S01]  /*1750*/  LDC.64 R4, c[0x0][0x380] ;  /* 0x0000e000ff047b82 */ /* 0x003e220000000a00 */
[----:B------:R-:W-:-:S04]  /*1760*/  IMAD R3, R0, UR5, R3 ;  /* 0x0000000500037c24 */ /* 0x000fc8000f8e0203 */
[----:B0-----:R-:W-:-:S05]  /*1770*/  IMAD.WIDE R2, R3, 0x4, R4 ;  /* 0x0000000403027825 */ /* 0x001fca00078e0204 */
[----:B------:R-:W-:Y:S01]  /*1780*/  STG.E desc[UR16][R2.64], RZ ;  /* 0x000000ff02007986 */ /* 0x000fe2000c101910 */
[----:B------:R-:W-:Y:S05]  /*1790*/  EXIT ;  /* 0x000000000000794d */ /* 0x000fea0003800000 */
.L_x_17:
[----:B------:R-:W-:-:S00]  /*17a0*/  BRA `(.L_x_17) ;  /* 0xfffffffc00fc7947 */ /* 0x000fc0000383ffff */
[----:B------:R-:W-:-:S00]  /*17b0*/  NOP ;  /* 0x0000000000007918 */ /* 0x000fc00000000000 */
        /* <DEDUP_REMOVED lines=12> */
.L_x_28:


//--------------------- .text._Z18encode_rows_kernelPiS_iii --------------------------
	.section	.text._Z18encode_rows_kernelPiS_iii,"ax",@progbits
	.align	128
        .global         _Z18encode_rows_kernelPiS_iii
        .type           _Z18encode_rows_kernelPiS_iii,@function
        .size           _Z18encode_rows_kernelPiS_iii,(.L_x_29 - _Z18encode_rows_kernelPiS_iii)
        .other          _Z18encode_rows_kernelPiS_iii,@"STO_CUDA_ENTRY STV_DEFAULT"
_Z18encode_rows_kernelPiS_iii:
.text._Z18encode_rows_kernelPiS_iii:
[----:B------:R-:W-:Y:S01]  /*0000*/  LDC R1, c[0x0][0x37c] ;  /* 0x0000df00ff017b82 */ /* 0x000fe20000000800 */
[----:B------:R-:W0:Y:S07]  /*0010*/  S2R R3, SR_TID.X ;  /* 0x0000000000037919 */ /* 0x000e2e0000002100 */
[----:B------:R-:W0:Y:S08]  /*0020*/  S2UR UR5, SR_CTAID.X ;  /* 0x00000000000579c3 */ /* 0x000e300000002500 */
[----:B------:R-:W0:Y:S08]  /*0030*/  LDC R0, c[0x0][0x360] ;  /* 0x0000d800ff007b82 */ /* 0x000e300000000800 */
[----:B------:R-:W1:Y:S08]  /*0040*/  S2UR UR4, SR_CTAID.Y ;  /* 0x00000000000479c3 */ /* 0x000e700000002600 */
[----:B------:R-:W1:Y:S08]  /*0050*/  LDC R2, c[0x0][0x398] ;  /* 0x0000e600ff027b82 */ /* 0x000e700000000800 */
[----:B------:R-:W2:Y:S01]  /*0060*/  LDC R9, c[0x0][0x394] ;  /* 0x0000e500ff097b82 */ /* 0x000ea20000000800 */
[----:B0-----:R-:W-:Y:S01]  /*0070*/  IMAD R0, R0, UR5, R3 ;  /* 0x0000000500007c24 */ /* 0x001fe2000f8e0203 */
[----:B-1----:R-:W-:-:S04]  /*0080*/  ISETP.LE.AND P0, PT, R2, UR4, PT ;  /* 0x0000000402007c0c */ /* 0x002fc8000bf03270 */
[----:B--2---:R-:W-:-:S13]  /*0090*/  ISETP.GE.OR P0, PT, R0, R9, P0 ;  /* 0x000000090000720c */ /* 0x004fda0000706670 */
[----:B------:R-:W-:Y:S05]  /*00a0*/  @P0 EXIT ;  /* 0x000000000000094d */ /* 0x000fea0003800000 */
[----:B------:R-:W0:Y:S02]  /*00b0*/  LDC R11, c[0x0][0x390] ;  /* 0x0000e400ff0b7b82 */ /* 0x000e240000000800 */
[----:B0-----:R-:W-:-:S13]  /*00c0*/  ISETP.GE.AND P0, PT, R11, 0x1, PT ;  /* 0x000000010b00780c */ /* 0x001fda0003f06270 */
[----:B------:R-:W-:Y:S05]  /*00d0*/  @!P0 EXIT ;  /* 0x000000000000894d */ /* 0x000fea0003800000 */
[C---:B------:R-:W-:Y:S01]  /*00e0*/  ISETP.GE.AND P0, PT, R9.reuse, 0x1, PT ;  /* 0x000000010900780c */ /* 0x040fe20003f06270 */
[----:B------:R-:W0:Y:S01]  /*00f0*/  LDCU.64 UR6, c[0x0][0x358] ;  /* 0x00006b00ff0677ac */ /* 0x000e220008000a00 */
[--C-:B------:R-:W-:Y:S02]  /*0100*/  IMAD R6, R9, UR4, R0.reuse ;  /* 0x0000000409067c24 */ /* 0x100fe4000f8e0200 */
[----:B------:R-:W-:-:S09]  /*0110*/  IMAD R0, R11, UR4, R0 ;  /* 0x000000040b007c24 */ /* 0x000fd2000f8e0200 */
[----:B------:R-:W-:Y:S05]  /*0120*/  @!P0 BRA `(.L_x_18) ;  /* 0x0000000800348947 */ /* 0x000fea0003800000 */
[----:B------:R-:W-:Y:S01]  /*0130*/  LOP3.LUT R8, R9, 0x7ffffff8, RZ, 0xc0, !PT ;  /* 0x7ffffff809087812 */ /* 0x000fe200078ec0ff */
[----:B------:R-:W-:Y:S01]  /*0140*/  IMAD R6, R6, R9, RZ ;  /* 0x0000000906067224 */ /* 0x000fe200078e02ff */
[----:B------:R-:W-:Y:S01]  /*0150*/  SHF.L.U32 R7, R11, 0x3, RZ ;  /* 0x000000030b077819 */ /* 0x000fe200000006ff */
[----:B------:R-:W-:Y:S01]  /*0160*/  IMAD.MOV.U32 R11, RZ, RZ, RZ ;  /* 0x000000ffff0b7224 */ /* 0x000fe200078e00ff */
[C---:B------:R-:W-:Y:S02]  /*0170*/  LOP3.LUT R17, R9.reuse, 0x7, RZ, 0xc0, !PT ;  /* 0x0000000709117812 */ /* 0x040fe400078ec0ff */
[----:B------:R-:W-:Y:S02]  /*0180*/  LOP3.LUT R9, R9, 0x3, RZ, 0xc0, !PT ;  /* 0x0000000309097812 */ /* 0x000fe400078ec0ff */
[----:B------:R-:W-:-:S07]  /*0190*/  IADD3 R10, PT, PT, -R8, RZ, RZ ;  /* 0x000000ff080a7210 */ /* 0x000fce0007ffe1ff */
.L_x_23:
[----:B------:R-:W1:Y:S01]  /*01a0*/  LDC R19, c[0x0][0x394] ;  /* 0x0000e500ff137b82 */ /* 0x000e620000000800 */
[----:B------:R-:W-:Y:S02]  /*01b0*/  HFMA2 R12, -RZ, RZ, 0, 0 ;  /* 0x00000000ff0c7431 */ /* 0x000fe400000001ff */
[----:B------:R-:W-:Y:S01]  /*01c0*/  IMAD.MOV.U32 R4, RZ, RZ, RZ ;  /* 0x000000ffff047224 */ /* 0x000fe200078e00ff */
[----:B-1----:R-:W-:-:S13]  /*01d0*/  ISETP.GE.U32.AND P0, PT, R19, 0x8, PT ;  /* 0x000000081300780c */ /* 0x002fda0003f06070 */
[----:B0-----:R-:W-:Y:S05]  /*01e0*/  @!P0 BRA `(.L_x_19) ;  /* 0x0000000000ec8947 */ /* 0x001fea0003800000 */
[----:B------:R-:W1:Y:S01]  /*01f0*/  LDC R26, c[0x0][0x390] ;  /* 0x0000e400ff1a7b82 */ /* 0x000e620000000800 */
[----:B------:R-:W-:Y:S01]  /*0200*/  IMAD.MOV.U32 R12, RZ, RZ, RZ ;  /* 0x000000ffff0c7224 */ /* 0x000fe200078e00ff */
[----:B------:R-:W-:Y:S01]  /*0210*/  MOV R15, R6 ;  /* 0x00000006000f7202 */ /* 0x000fe20000000f00 */
[----:B------:R-:W-:Y:S02]  /*0220*/  IMAD.MOV.U32 R13, RZ, RZ, R10 ;  /* 0x000000ffff0d7224 */ /* 0x000fe400078e000a */
[C---:B------:R-:W-:Y:S01]  /*0230*/  IMAD.WIDE.U32 R2, R11.reuse, 0x4, RZ ;  /* 0x000000040b027825 */ /* 0x040fe200078e00ff */
[----:B-1----:R-:W-:-:S03]  /*0240*/  IADD3 R14, PT, PT, R11, R26, RZ ;  /* 0x0000001a0b0e7210 */ /* 0x002fc60007ffe0ff */
[C-C-:B------:R-:W-:Y:S01]  /*0250*/  IMAD R16, R26.reuse, 0x2, R11.reuse ;  /* 0x000000021a107824 */ /* 0x140fe200078e020b */
[C---:B------:R-:W-:Y:S01]  /*0260*/  LEA R20, R26.reuse, R11, 0x2 ;  /* 0x0000000b1a147211 */ /* 0x040fe200078e10ff */
[C-C-:B------:R-:W-:Y:S02]  /*0270*/  IMAD R18, R26.reuse, 0x3, R11.reuse ;  /* 0x000000031a127824 */ /* 0x140fe400078e020b */
[C-C-:B------:R-:W-:Y:S02]  /*0280*/  IMAD R22, R26.reuse, 0x5, R11.reuse ;  /* 0x000000051a167824 */ /* 0x140fe400078e020b */
[C-C-:B------:R-:W-:Y:S02]  /*0290*/  IMAD R24, R26.reuse, 0x6, R11.reuse ;  /* 0x000000061a187824 */ /* 0x140fe400078e020b */
[----:B------:R-:W-:-:S07]  /*02a0*/  IMAD R26, R26, 0x7, R11 ;  /* 0x000000071a1a7824 */ /* 0x000fce00078e020b */
.L_x_20:
[----:B------:R-:W1:Y:S02]  /*02b0*/  LDC.64 R4, c[0x0][0x380] ;  /* 0x0000e000ff047b82 */ /* 0x000e640000000a00 */
[----:B-1----:R-:W-:-:S05]  /*02c0*/  IMAD.WIDE R4, R15, 0x4, R4 ;  /* 0x000000040f047825 */ /* 0x002fca00078e0204 */
[----:B0-----:R-:W2:Y:S01]  /*02d0*/  LDG.E R23, desc[UR6][R4.64] ;  /* 0x0000000604177981 */ /* 0x001ea2000c1e1900 */
[----:B------:R-:W-:-:S03]  /*02e0*/  MOV R25, R2 ;  /* 0x0000000200197202 */ /* 0x000fc60000000f00 */
[----:B------:R-:W3:Y:S03]  /*02f0*/  LDG.E R21, desc[UR6][R4.64+0x4] ;  /* 0x0000040604157981 */ /* 0x000ee6000c1e1900 */
[----:B------:R-:W2:Y:S01]  /*0300*/  LDC R25, c[0x3][R25] ;  /* 0x00c0000019197b82 */ /* 0x000ea20000000800 */
[----:B------:R-:W-:Y:S01]  /*0310*/  IMAD.SHL.U32 R27, R14, 0x4, RZ ;  /* 0x000000040e1b7824 */ /* 0x000fe200078e00ff */
[----:B------:R-:W-:-:S06]  /*0320*/  SHF.L.U32 R29, R16, 0x2, RZ ;  /* 0x00000002101d7819 */ /* 0x000fcc00000006ff */
[----:B------:R-:W3:Y:S08]  /*0330*/  LDC R27, c[0x3][R27] ;  /* 0x00c000001b1b7b82 */ /* 0x000ef00000000800 */
[----:B------:R-:W0:Y:S01]  /*0340*/  LDC R29, c[0x3][R29] ;  /* 0x00c000001d1d7b82 */ /* 0x000e220000000800 */
[----:B--2---:R-:W-:Y:S02]  /*0350*/  IMAD R28, R23, R25, R12 ;  /* 0x00000019171c7224 */ /* 0x004fe400078e020c */
[----:B------:R-:W0:Y:S04]  /*0360*/  LDG.E R25, desc[UR6][R4.64+0x8] ;  /* 0x0000080604197981 */ /* 0x000e28000c1e1900 */
[----:B------:R-:W2:Y:S04]  /*0370*/  LDG.E R23, desc[UR6][R4.64+0xc] ;  /* 0x00000c0604177981 */ /* 0x000ea8000c1e1900 */
[----:B------:R-:W4:Y:S01]  /*0380*/  LDG.E R12, desc[UR6][R4.64+0x10] ;  /* 0x00001006040c7981 */ /* 0x000f22000c1e1900 */
[----:B---3--:R-:W-:-:S03]  /*0390*/  IMAD R28, R21, R27, R28 ;  /* 0x0000001b151c7224 */ /* 0x008fc600078e021c */
[----:B------:R-:W3:Y:S01]  /*03a0*/  LDG.E R21, desc[UR6][R4.64+0x14] ;  /* 0x0000140604157981 */ /* 0x000ee2000c1e1900 */
[----:B0-----:R-:W-:Y:S01]  /*03b0*/  IMAD R28, R25, R29, R28 ;  /* 0x0000001d191c7224 */ /* 0x001fe200078e021c */
[----:B------:R-:W-:-:S06]  /*03c0*/  SHF.L.U32 R25, R18, 0x2, RZ ;  /* 0x0000000212197819 */ /* 0x000fcc00000006ff */
[----:B------:R-:W2:Y:S02]  /*03d0*/  LDC R25, c[0x3][R25] ;  /* 0x00c0000019197b82 */ /* 0x000ea40000000800 */
[----:B--2---:R-:W-:Y:S02]  /*03e0*/  IMAD R23, R23, R25, R28 ;  /* 0x0000001917177224 */ /* 0x004fe400078e021c */
[----:B------:R-:W-:-:S06]  /*03f0*/  IMAD.SHL.U32 R28, R20, 0x4, RZ ;  /* 0x00000004141c7824 */ /* 0x000fcc00078e00ff */
[----:B------:R-:W4:Y:S02]  /*0400*/  LDC R28, c[0x3][R28] ;  /* 0x00c000001c1c7b82 */ /* 0x000f240000000800 */
[----:B----4-:R-:W-:Y:S02]  /*0410*/  IMAD R27, R12, R28, R23 ;  /* 0x0000001c0c1b7224 */ /* 0x010fe400078e0217 */
[----:B------:R-:W2:Y:S04]  /*0420*/  LDG.E R23, desc[UR6][R4.64+0x18] ;  /* 0x0000180604177981 */ /* 0x000ea8000c1e1900 */
[----:B------:R-:W4:Y:S01]  /*0430*/  LDG.E R12, desc[UR6][R4.64+0x1c] ;  /* 0x00001c06040c7981 */ /* 0x000f22000c1e1900 */
[----:B------:R-:W-:-:S06]  /*0440*/  SHF.L.U32 R29, R22, 0x2, RZ ;  /* 0x00000002161d7819 */ /* 0x000fcc00000006ff */
[----:B------:R-:W3:Y:S01]  /*0450*/  LDC R29, c[0x3][R29] ;  /* 0x00c000001d1d7b82 */ /* 0x000ee20000000800 */
[----:B------:R-:W-:-:S07]  /*0460*/  SHF.L.U32 R25, R24, 0x2, RZ ;  /* 0x0000000218197819 */ /* 0x000fce00000006ff */
[----:B------:R-:W2:Y:S01]  /*0470*/  LDC R25, c[0x3][R25] ;  /* 0x00c0000019197b82 */ /* 0x000ea20000000800 */
[----:B------:R-:W-:Y:S01]  /*0480*/  IADD3 R13, PT, PT, R13, 0x8, RZ ;  /* 0x000000080d0d7810 */ /* 0x000fe20007ffe0ff */
[----:B---3--:R-:W-:Y:S02]  /*0490*/  IMAD R21, R21, R29, R27 ;  /* 0x0000001d15157224 */ /* 0x008fe400078e021b */
[----:B------:R-:W-:-:S06]  /*04a0*/  IMAD.SHL.U32 R27, R26, 0x4, RZ ;  /* 0x000000041a1b7824 */ /* 0x000fcc00078e00ff */
[----:B------:R-:W4:Y:S01]  /*04b0*/  LDC R27, c[0x3][R27] ;  /* 0x00c000001b1b7b82 */ /* 0x000f220000000800 */
[----:B------:R-:W-:Y:S01]  /*04c0*/  ISETP.NE.AND P0, PT, R13, RZ, PT ;  /* 0x000000ff0d00720c */ /* 0x000fe20003f05270 */
[C---:B------:R-:W-:Y:S01]  /*04d0*/  IMAD.IADD R16, R7.reuse, 0x1, R16 ;  /* 0x0000000107107824 */ /* 0x040fe200078e0210 */
[C---:B------:R-:W-:Y:S01]  /*04e0*/  IADD3 R14, PT, PT, R7.reuse, R14, RZ ;  /* 0x0000000e070e7210 */ /* 0x040fe20007ffe0ff */
[C---:B------:R-:W-:Y:S01]  /*04f0*/  IMAD.IADD R22, R7.reuse, 0x1, R22 ;  /* 0x0000000107167824 */ /* 0x040fe200078e0216 */
[C---:B------:R-:W-:Y:S01]  /*0500*/  IADD3 R18, PT, PT, R7.reuse, R18, RZ ;  /* 0x0000001207127210 */ /* 0x040fe20007ffe0ff */
[C---:B------:R-:W-:Y:S01]  /*0510*/  IMAD.WIDE.U32 R2, R7.reuse, 0x4, R2 ;  /* 0x0000000407027825 */ /* 0x040fe200078e0002 */
[C---:B------:R-:W-:Y:S02]  /*0520*/  IADD3 R20, PT, PT, R7.reuse, R20, RZ ;  /* 0x0000001407147210 */ /* 0x040fe40007ffe0ff */
[----:B------:R-:W-:Y:S01]  /*0530*/  IADD3 R24, PT, PT, R7, R24, RZ ;  /* 0x0000001807187210 */ /* 0x000fe20007ffe0ff */
[----:B------:R-:W-:Y:S01]  /*0540*/  VIADD R15, R15, 0x8 ;  /* 0x000000080f0f7836 */ /* 0x000fe20000000000 */
[----:B------:R-:W-:Y:S01]  /*0550*/  IADD3 R26, PT, PT, R7, R26, RZ ;  /* 0x0000001a071a7210 */ /* 0x000fe20007ffe0ff */
[----:B--2---:R-:W-:-:S04]  /*0560*/  IMAD R21, R23, R25, R21 ;  /* 0x0000001917157224 */ /* 0x004fc800078e0215 */
[----:B----4-:R-:W-:Y:S01]  /*0570*/  IMAD R12, R12, R27, R21 ;  /* 0x0000001b0c0c7224 */ /* 0x010fe200078e0215 */
[----:B------:R-:W-:Y:S06]  /*0580*/  @P0 BRA `(.L_x_20) ;  /* 0xfffffffc00480947 */ /* 0x000fec000383ffff */
[----:B------:R-:W-:-:S07]  /*0590*/  MOV R4, R8 ;  /* 0x0000000800047202 */ /* 0x000fce0000000f00 */
.L_x_19:
[----:B------:R-:W-:-:S13]  /*05a0*/  ISETP.NE.AND P0, PT, R17, RZ, PT ;  /* 0x000000ff1100720c */ /* 0x000fda0003f05270 */
[----:B------:R-:W-:Y:S05]  /*05b0*/  @!P0 BRA `(.L_x_21) ;  /* 0x0000000000e08947 */ /* 0x000fea0003800000 */
[----:B------:R-:W-:Y:S02]  /*05c0*/  IADD3 R2, PT, PT, R17, -0x1, RZ ;  /* 0xffffffff11027810 */ /* 0x000fe40007ffe0ff */
[----:B------:R-:W-:Y:S02]  /*05d0*/  ISETP.NE.AND P1, PT, R9, RZ, PT ;  /* 0x000000ff0900720c */ /* 0x000fe40003f25270 */
[----:B------:R-:W-:-:S13]  /*05e0*/  ISETP.GE.U32.AND P0, PT, R2, 0x3, PT ;  /* 0x000000030200780c */ /* 0x000fda0003f06070 */
[----:B------:R-:W-:Y:S05]  /*05f0*/  @!P0 BRA `(.L_x_22) ;  /* 0x0000000000648947 */ /* 0x000fea0003800000 */
[----:B------:R-:W1:Y:S01]  /*0600*/  LDC.64 R2, c[0x0][0x380] ;  /* 0x0000e000ff027b82 */ /* 0x000e620000000a00 */
[----:B------:R-:W-:-:S07]  /*0610*/  IMAD.IADD R5, R6, 0x1, R4 ;  /* 0x0000000106057824 */ /* 0x000fce00078e0204 */
[----:B------:R-:W2:Y:S01]  /*0620*/  LDC R21, c[0x0][0x390] ;  /* 0x0000e400ff157b82 */ /* 0x000ea20000000800 */
[----:B-1----:R-:W-:-:S05]  /*0630*/  IMAD.WIDE R2, R5, 0x4, R2 ;  /* 0x0000000405027825 */ /* 0x002fca00078e0202 */
[----:B0-----:R-:W3:Y:S04]  /*0640*/  LDG.E R15, desc[UR6][R2.64] ;  /* 0x00000006020f7981 */ /* 0x001ee8000c1e1900 */
[----:B------:R-:W4:Y:S04]  /*0650*/  LDG.E R14, desc[UR6][R2.64+0x4] ;  /* 0x00000406020e7981 */ /* 0x000f28000c1e1900 */
[----:B------:R-:W5:Y:S04]  /*0660*/  LDG.E R5, desc[UR6][R2.64+0x8] ;  /* 0x0000080602057981 */ /* 0x000f68000c1e1900 */
[----:B------:R-:W5:Y:S01]  /*0670*/  LDG.E R13, desc[UR6][R2.64+0xc] ;  /* 0x00000c06020d7981 */ /* 0x000f62000c1e1900 */
[C---:B--2---:R-:W-:Y:S01]  /*0680*/  IMAD R16, R4.reuse, R21, R11 ;  /* 0x0000001504107224 */ /* 0x044fe200078e020b */
[----:B------:R-:W-:-:S04]  /*0690*/  IADD3 R4, PT, PT, R4, 0x4, RZ ;  /* 0x0000000404047810 */ /* 0x000fc80007ffe0ff */
[C---:B------:R-:W-:Y:S02]  /*06a0*/  IADD3 R18, PT, PT, R16.reuse, R21, RZ ;  /* 0x0000001510127210 */ /* 0x040fe40007ffe0ff */
[----:B------:R-:W-:-:S03]  /*06b0*/  SHF.L.U32 R16, R16, 0x2, RZ ;  /* 0x0000000210107819 */ /* 0x000fc600000006ff */
[C---:B------:R-:W-:Y:S01]  /*06c0*/  IMAD.IADD R20, R18.reuse, 0x1, R21 ;  /* 0x0000000112147824 */ /* 0x040fe200078e0215 */
[----:B------:R-:W-:Y:S02]  /*06d0*/  SHF.L.U32 R18, R18, 0x2, RZ ;  /* 0x0000000212127819 */ /* 0x000fe400000006ff */
[----:B------:R-:W3:Y:S02]  /*06e0*/  LDC R16, c[0x3][R16] ;  /* 0x00c0000010107b82 */ /* 0x000ee40000000800 */
[C---:B------:R-:W-:Y:S01]  /*06f0*/  IADD3 R21, PT, PT, R20.reuse, R21, RZ ;  /* 0x0000001514157210 */ /* 0x040fe20007ffe0ff */
[----:B------:R-:W-:-:S03]  /*0700*/  IMAD.SHL.U32 R20, R20, 0x4, RZ ;  /* 0x0000000414147824 */ /* 0x000fc600078e00ff */
[----:B------:R-:W-:Y:S02]  /*0710*/  SHF.L.U32 R21, R21, 0x2, RZ ;  /* 0x0000000215157819 */ /* 0x000fe400000006ff */
[----:B------:R-:W4:Y:S08]  /*0720*/  LDC R18, c[0x3][R18] ;  /* 0x00c0000012127b82 */ /* 0x000f300000000800 */
[----:B------:R-:W5:Y:S08]  /*0730*/  LDC R20, c[0x3][R20] ;  /* 0x00c0000014147b82 */ /* 0x000f700000000800 */
[----:B------:R-:W0:Y:S01]  /*0740*/  LDC R21, c[0x3][R21] ;  /* 0x00c0000015157b82 */ /* 0x000e220000000800 */
[----:B---3--:R-:W-:-:S04]  /*0750*/  IMAD R15, R15, R16, R12 ;  /* 0x000000100f0f7224 */ /* 0x008fc800078e020c */
[----:B----4-:R-:W-:-:S04]  /*0760*/  IMAD R14, R14, R18, R15 ;  /* 0x000000120e0e7224 */ /* 0x010fc800078e020f */
[----:B-----5:R-:W-:-:S04]  /*0770*/  IMAD R14, R5, R20, R14 ;  /* 0x00000014050e7224 */ /* 0x020fc800078e020e */
[----:B0-----:R-:W-:-:S07]  /*0780*/  IMAD R12, R13, R21, R14 ;  /* 0x000000150d0c7224 */ /* 0x001fce00078e020e */
.L_x_22:
[----:B------:R-:W-:Y:S05]  /*0790*/  @!P1 BRA `(.L_x_21) ;  /* 0x0000000000689947 */ /* 0x000fea0003800000 */
[----:B------:R-:W-:Y:S02]  /*07a0*/  ISETP.NE.AND P0, PT, R9, 0x1, PT ;  /* 0x000000010900780c */ /* 0x000fe40003f05270 */
[----:B------:R-:W-:-:S11]  /*07b0*/  LOP3.LUT P1, RZ, R19, 0x1, RZ, 0xc0, !PT ;  /* 0x0000000113ff7812 */ /* 0x000fd6000782c0ff */
[----:B------:R-:W1:Y:S01]  /*07c0*/  @P0 LDC R16, c[0x0][0x390] ;  /* 0x0000e400ff100b82 */ /* 0x000e620000000800 */
[----:B------:R-:W-:-:S07]  /*07d0*/  @P0 IMAD.IADD R5, R6, 0x1, R4 ;  /* 0x0000000106050824 */ /* 0x000fce00078e0204 */
[----:B------:R-:W2:Y:S08]  /*07e0*/  @P0 LDC.64 R2, c[0x0][0x380] ;  /* 0x0000e000ff020b82 */ /* 0x000eb00000000a00 */
[----:B------:R-:W3:Y:S01]  /*07f0*/  @P1 LDC.64 R14, c[0x0][0x380] ;  /* 0x0000e000ff0e1b82 */ /* 0x000ee20000000a00 */
[C---:B-1----:R-:W-:Y:S01]  /*0800*/  @P0 IMAD R19, R4.reuse, R16, R11 ;  /* 0x0000001004130224 */ /* 0x042fe200078e020b */
[----:B------:R-:W-:-:S04]  /*0810*/  @P0 IADD3 R4, PT, PT, R4, 0x2, RZ ;  /* 0x0000000204040810 */ /* 0x000fc80007ffe0ff */
[----:B------:R-:W-:Y:S01]  /*0820*/  @P1 IADD3 R13, PT, PT, R6, R4, RZ ;  /* 0x00000004060d1210 */ /* 0x000fe20007ffe0ff */
[----:B--2---:R-:W-:-:S05]  /*0830*/  @P0 IMAD.WIDE R2, R5, 0x4, R2 ;  /* 0x0000000405020825 */ /* 0x004fca00078e0202 */
[----:B0-----:R-:W2:Y:S01]  /*0840*/  @P0 LDG.E R5, desc[UR6][R2.64] ;  /* 0x0000000602050981 */ /* 0x001ea2000c1e1900 */
[----:B---3--:R-:W-:-:S03]  /*0850*/  @P1 IMAD.WIDE R14, R13, 0x4, R14 ;  /* 0x000000040d0e1825 */ /* 0x008fc600078e020e */
[----:B------:R-:W3:Y:S01]  /*0860*/  @P0 LDG.E R18, desc[UR6][R2.64+0x4] ;  /* 0x0000040602120981 */ /* 0x000ee2000c1e1900 */
[----:B------:R-:W0:Y:S03]  /*0870*/  @P1 LDC R13, c[0x0][0x390] ;  /* 0x0000e400ff0d1b82 */ /* 0x000e260000000800 */
[----:B------:R-:W4:Y:S01]  /*0880*/  @P1 LDG.E R15, desc[UR6][R14.64] ;  /* 0x000000060e0f1981 */ /* 0x000f22000c1e1900 */
[C---:B------:R-:W-:Y:S01]  /*0890*/  @P0 IMAD.IADD R16, R19.reuse, 0x1, R16 ;  /* 0x0000000113100824 */ /* 0x040fe200078e0210 */
[----:B------:R-:W-:-:S04]  /*08a0*/  @P0 SHF.L.U32 R19, R19, 0x2, RZ ;  /* 0x0000000213130819 */ /* 0x000fc800000006ff */
[----:B------:R-:W-:Y:S02]  /*08b0*/  @P0 SHF.L.U32 R16, R16, 0x2, RZ ;  /* 0x0000000210100819 */ /* 0x000fe400000006ff */
[----:B------:R-:W2:Y:S08]  /*08c0*/  @P0 LDC R19, c[0x3][R19] ;  /* 0x00c0000013130b82 */ /* 0x000eb00000000800 */
[----:B------:R-:W3:Y:S01]  /*08d0*/  @P0 LDC R16, c[0x3][R16] ;  /* 0x00c0000010100b82 */ /* 0x000ee20000000800 */
[----:B0-----:R-:W-:-:S04]  /*08e0*/  @P1 IMAD R4, R4, R13, R11 ;  /* 0x0000000d04041224 */ /* 0x001fc800078e020b */
[----:B------:R-:W-:-:S06]  /*08f0*/  @P1 IMAD.SHL.U32 R4, R4, 0x4, RZ ;  /* 0x0000000404041824 */ /* 0x000fcc00078e00ff */
[----:B------:R-:W4:Y:S01]  /*0900*/  @P1 LDC R4, c[0x3][R4] ;  /* 0x00c0000004041b82 */ /* 0x000f220000000800 */
[----:B--2---:R-:W-:-:S04]  /*0910*/  @P0 IMAD R5, R5, R19, R12 ;  /* 0x0000001305050224 */ /* 0x004fc800078e020c */
[----:B---3--:R-:W-:-:S04]  /*0920*/  @P0 IMAD R12, R18, R16, R5 ;  /* 0x00000010120c0224 */ /* 0x008fc800078e0205 */
[----:B----4-:R-:W-:-:S07]  /*0930*/  @P1 IMAD R12, R15, R4, R12 ;  /* 0x000000040f0c1224 */ /* 0x010fce00078e020c */
.L_x_21:
[----:B------:R-:W1:Y:S01]  /*0940*/  LDCU UR4, c[0x0][0x390] ;  /* 0x00007200ff0477ac */ /* 0x000e620008000800 */
[----:B------:R-:W2:Y:S01]  /*0950*/  LDC.64 R2, c[0x0][0x388] ;  /* 0x0000e200ff027b82 */ /* 0x000ea20000000a00 */
[----:B------:R-:W-:-:S04]  /*0960*/  LEA.HI R4, R12, R12, RZ, 0x1 ;  /* 0x0000000c0c047211 */ /* 0x000fc800078f08ff */
[----:B------:R-:W-:-:S04]  /*0970*/  LOP3.LUT R5, R4, 0xfffffffe, RZ, 0xc0, !PT ;  /* 0xfffffffe04057812 */ /* 0x000fc800078ec0ff */
[----:B------:R-:W-:Y:S01]  /*0980*/  IADD3 R5, PT, PT, -R5, R12, RZ ;  /* 0x0000000c05057210 */ /* 0x000fe20007ffe1ff */
[----:B-1----:R-:W-:Y:S01]  /*0990*/  IMAD R13, R0, UR4, R11 ;  /* 0x00000004000d7c24 */ /* 0x002fe2000f8e020b */
[----:B------:R-:W-:-:S04]  /*09a0*/  IADD3 R11, PT, PT, R11, 0x1, RZ ;  /* 0x000000010b0b7810 */ /* 0x000fc80007ffe0ff */
[----:B------:R-:W-:Y:S01]  /*09b0*/  ISETP.NE.AND P0, PT, R11, UR4, PT ;  /* 0x000000040b007c0c */ /* 0x000fe2000bf05270 */
[----:B--2---:R-:W-:-:S05]  /*09c0*/  IMAD.WIDE R2, R13, 0x4, R2 ;  /* 0x000000040d027825 */ /* 0x004fca00078e0202 */
[----:B0-----:R0:W-:Y:S07]  /*09d0*/  STG.E desc[UR6][R2.64], R5 ;  /* 0x0000000502007986 */ /* 0x0011ee000c101906 */
[----:B------:R-:W-:Y:S05]  /*09e0*/  @!P0 EXIT ;  /* 0x000000000000894d */ /* 0x000fea0003800000 */
[----:B------:R-:W-:Y:S05]  /*09f0*/  BRA `(.L_x_23) ;  /* 0xfffffff400e87947 */ /* 0x000fea000383ffff */
.L_x_18:
[C---:B------:R-:W-:Y:S01]  /*0a00*/  ISETP.GE.U32.AND P1, PT, R11.reuse, 0x8, PT ;  /* 0x000000080b00780c */ /* 0x040fe20003f26070 */
[----:B------:R-:W-:Y:S01]  /*0a10*/  IMAD.MOV.U32 R7, RZ, RZ, RZ ;  /* 0x000000ffff077224 */ /* 0x000fe200078e00ff */
[----:B------:R-:W-:-:S04]  /*0a20*/  LOP3.LUT R6, R11, 0x7, RZ, 0xc0, !PT ;  /* 0x000000070b067812 */ /* 0x000fc800078ec0ff */
[----:B------:R-:W-:-:S07]  /*0a30*/  ISETP.NE.AND P0, PT, R6, RZ, PT ;  /* 0x000000ff0600720c */ /* 0x000fce0003f05270 */
[----:B------:R-:W-:Y:S06]  /*0a40*/  @!P1 BRA `(.L_x_24) ;  /* 0x0000000000409947 */ /* 0x000fec0003800000 */
[----:B------:R-:W1:Y:S01]  /*0a50*/  LDC.64 R4, c[0x0][0x388] ;  /* 0x0000e200ff047b82 */ /* 0x000e620000000a00 */
[----:B------:R-:W-:Y:S01]  /*0a60*/  LOP3.LUT R7, R11, 0x7ffffff8, RZ, 0xc0, !PT ;  /* 0x7ffffff80b077812 */ /* 0x000fe200078ec0ff */
[----:B------:R-:W-:-:S06]  /*0a70*/  UMOV UR4, URZ ;  /* 0x000000ff00047c82 */ /* 0x000fcc0008000000 */
.L_x_25:
[----:B--2---:R-:W-:Y:S01]  /*0a80*/  IMAD R3, R0, R11, UR4 ;  /* 0x0000000400037e24 */ /* 0x004fe2000f8e020b */
[----:B------:R-:W-:-:S03]  /*0a90*/  UIADD3 UR4, UPT, UPT, UR4, 0x8, URZ ;  /* 0x0000000804047890 */ /* 0x000fc6000fffe0ff */
[----:B-1----:R-:W-:-:S03]  /*0aa0*/  IMAD.WIDE R2, R3, 0x4, R4 ;  /* 0x0000000403027825 */ /* 0x002fc600078e0204 */
[----:B------:R-:W-:Y:S02]  /*0ab0*/  ISETP.NE.AND P1, PT, R7, UR4, PT ;  /* 0x0000000407007c0c */ /* 0x000fe4000bf25270 */
[----:B0-----:R2:W-:Y:S04]  /*0ac0*/  STG.E desc[UR6][R2.64], RZ ;  /* 0x000000ff02007986 */ /* 0x0015e8000c101906 */
[----:B------:R2:W-:Y:S04]  /*0ad0*/  STG.E desc[UR6][R2.64+0x4], RZ ;  /* 0x000004ff02007986 */ /* 0x0005e8000c101906 */
[----:B------:R2:W-:Y:S04]  /*0ae0*/  STG.E desc[UR6][R2.64+0x8], RZ ;  /* 0x000008ff02007986 */ /* 0x0005e8000c101906 */
[----:B------:R2:W-:Y:S04]  /*0af0*/  STG.E desc[UR6][R2.64+0xc], RZ ;  /* 0x00000cff02007986 */ /* 0x0005e8000c101906 */
[----:B------:R2:W-:Y:S04]  /*0b00*/  STG.E desc[UR6][R2.64+0x10], RZ ;  /* 0x000010ff02007986 */ /* 0x0005e8000c101906 */
[----:B------:R2:W-:Y:S04]  /*0b10*/  STG.E desc[UR6][R2.64+0x14], RZ ;  /* 0x000014ff02007986 */ /* 0x0005e8000c101906 */
[----:B------:R2:W-:Y:S04]  /*0b20*/  STG.E desc[UR6][R2.64+0x18], RZ ;  /* 0x000018ff02007986 */ /* 0x0005e8000c101906 */
[----:B------:R2:W-:Y:S01]  /*0b30*/  STG.E desc[UR6][R2.64+0x1c], RZ ;  /* 0x00001cff02007986 */ /* 0x0005e2000c101906 */
[----:B------:R-:W-:Y:S05]  /*0b40*/  @P1 BRA `(.L_x_25) ;  /* 0xfffffffc00cc1947 */ /* 0x000fea000383ffff */
.L_x_24:
[----:B0-----:R-:W-:Y:S05]  /*0b50*/  @!P0 EXIT ;  /* 0x000000000000894d */ /* 0x001fea0003800000 */
[----:B------:R-:W-:Y:S02]  /*0b60*/  ISETP.GE.U32.AND P0, PT, R6, 0x4, PT ;  /* 0x000000040600780c */ /* 0x000fe40003f06070 */
[----:B------:R-:W-:-:S04]  /*0b70*/  LOP3.LUT R4, R11, 0x3, RZ, 0xc0, !PT ;  /* 0x000000030b047812 */ /* 0x000fc800078ec0ff */
[----:B------:R-:W-:-:S07]  /*0b80*/  ISETP.NE.AND P1, PT, R4, RZ, PT ;  /* 0x000000ff0400720c */ /* 0x000fce0003f25270 */
[----:B------:R-:W-:Y:S06]  /*0b90*/  @!P0 BRA `(.L_x_26) ;  /* 0x0000000000208947 */ /* 0x000fec0003800000 */
[----:B--2---:R-:W0:Y:S01]  /*0ba0*/  LDC.64 R2, c[0x0][0x388] ;  /* 0x0000e200ff027b82 */ /* 0x004e220000000a00 */
[----:B------:R-:W-:Y:S01]  /*0bb0*/  IMAD R5, R0, R11, R7 ;  /* 0x0000000b00057224 */ /* 0x000fe200078e0207 */
[----:B------:R-:W-:-:S03]  /*0bc0*/  IADD3 R7, PT, PT, R7, 0x4, RZ ;  /* 0x0000000407077810 */ /* 0x000fc60007ffe0ff */
[----:B0-----:R-:W-:-:S05]  /*0bd0*/  IMAD.WIDE R2, R5, 0x4, R2 ;  /* 0x0000000405027825 */ /* 0x001fca00078e0202 */
[----:B------:R0:W-:Y:S04]  /*0be0*/  STG.E desc[UR6][R2.64], RZ ;  /* 0x000000ff02007986 */ /* 0x0001e8000c101906 */
[----:B------:R0:W-:Y:S04]  /*0bf0*/  STG.E desc[UR6][R2.64+0x4], RZ ;  /* 0x000004ff02007986 */ /* 0x0001e8000c101906 */
[----:B------:R0:W-:Y:S04]  /*0c00*/  STG.E desc[UR6][R2.64+0x8], RZ ;  /* 0x000008ff02007986 */ /* 0x0001e8000c101906 */
[----:B------:R0:W-:Y:S02]  /*0c10*/  STG.E desc[UR6][R2.64+0xc], RZ ;  /* 0x00000cff02007986 */ /* 0x0001e4000c101906 */
.L_x_26:
[----:B------:R-:W-:Y:S05]  /*0c20*/  @!P1 EXIT ;  /* 0x000000000000994d */ /* 0x000fea0003800000 */
[----:B------:R-:W-:Y:S02]  /*0c30*/  ISETP.NE.AND P0, PT, R4, 0x1, PT ;  /* 0x000000010400780c */ /* 0x000fe40003f05270 */
[----:B------:R-:W-:-:S04]  /*0c40*/  LOP3.LUT R4, R11, 0x1, RZ, 0xc0, !PT ;  /* 0x000000010b047812 */ /* 0x000fc800078ec0ff */
[----:B------:R-:W-:-:S07]  /*0c50*/  ISETP.NE.U32.AND P1, PT, R4, 0x1, PT ;  /* 0x000000010400780c */ /* 0x000fce0003f25070 */
[----:B0-2---:R-:W0:Y:S01]  /*0c60*/  @P0 LDC.64 R2, c[0x0][0x388] ;  /* 0x0000e200ff020b82 */ /* 0x005e220000000a00 */
[----:B------:R-:W-:-:S04]  /*0c70*/  @P0 IMAD R5, R0, R11, R7 ;  /* 0x0000000b00050224 */ /* 0x000fc800078e0207 */
[----:B0-----:R-:W-:-:S05]  /*0c80*/  @P0 IMAD.WIDE R2, R5, 0x4, R2 ;  /* 0x0000000405020825 */ /* 0x001fca00078e0202 */
[----:B------:R0:W-:Y:S04]  /*0c90*/  @P0 STG.E desc[UR6][R2.64], RZ ;  /* 0x000000ff02000986 */ /* 0x0001e8000c101906 */
[----:B------:R0:W-:Y:S01]  /*0ca0*/  @P0 STG.E desc[UR6][R2.64+0x4], RZ ;  /* 0x000004ff02000986 */ /* 0x0001e2000c101906 */
[----:B------:R-:W-:Y:S05]  /*0cb0*/  @P1 EXIT ;  /* 0x000000000000194d */ /* 0x000fea0003800000 */
[----:B0-----:R-:W0:Y:S01]  /*0cc0*/  LDC.64 R2, c[0x0][0x388] ;  /* 0x0000e200ff027b82 */ /* 0x001e220000000a00 */
[----:B------:R-:W-:-:S05]  /*0cd0*/  @P0 IADD3 R7, PT, PT, R7, 0x2, RZ ;  /* 0x0000000207070810 */ /* 0x000fca0007ffe0ff */
[----:B------:R-:W-:-:S04]  /*0ce0*/  IMAD R7, R0, R11, R7 ;  /* 0x0000000b00077224 */ /* 0x000fc800078e0207 */
[----:B0-----:R-:W-:-:S05]  /*0cf0*/  IMAD.WIDE R2, R7, 0x4, R2 ;  /* 0x0000000407027825 */ /* 0x001fca00078e0202 */
[----:B------:R-:W-:Y:S01]  /*0d00*/  STG.E desc[UR6][R2.64], RZ ;  /* 0x000000ff02007986 */ /* 0x000fe2000c101906 */
[----:B------:R-:W-:Y:S05]  /*0d10*/  EXIT ;  /* 0x000000000000794d */ /* 0x000fea0003800000 */
.L_x_27:
        /* <DEDUP_REMOVED lines=14> */
.L_x_29:


//--------------------- .nv.shared.reserved.0     --------------------------
	.section	.nv.shared.reserved.0,"aw",@nobits
	.weak		__nv_reservedSMEM_offset_0_alias
	.size		__nv_reservedSMEM_offset_0_alias, 0, 64
	.other		__nv_reservedSMEM_offset_0_alias,@"STO_CUDA_RESERVED_SHARED STV_DEFAULT"
__nv_reservedSMEM_offset_0_alias:
	.zero		0
	.zero		64


//--------------------- .nv.constant0._Z21encode_columns_kernelPiiii --------------------------
	.section	.nv.constant0._Z21encode_columns_kernelPiiii,"a",@progbits
	.sectionflags	@""
	.align	4
.nv.constant0._Z21encode_columns_kernelPiiii:
	.zero		916


//--------------------- .nv.constant0._Z18encode_rows_kernelPiS_iii --------------------------
	.section	.nv.constant0._Z18encode_rows_kernelPiS_iii,"a",@progbits
	.sectionflags	@""
	.align	4
.nv.constant0._Z18encode_rows_kernelPiS_iii:
	.zero		924


//--------------------- SYMBOLS --------------------------

	.type		.nv.reservedSmem.offset0,@object
	.size		.nv.reservedSmem.offset0,0x4
